	.target	sm_90a

	.elftype	@"ET_EXEC"


//--------------------- .note.nv.tkinfo           --------------------------
	.section	.note.nv.tkinfo,"",@"SHT_NOTE"
	.sectionflags	@"SHF_NOTE_NV_TKINFO"
	.tkinfo
        /*0018*/ 	.word	0x00000002
        /*0030*/ 	.string	""
        /*0030*/ 	.string	"ptxas"
        /*0030*/ 	.string	"Cuda compilation tools, release 13.0, V13.0.88"
        /*0030*/ 	.string	"Build cuda_13.0.r13.0/compiler.36424714_0"
        /*0030*/ 	.string	"-v  -suppress-debug-info  -lineinfo  -arch sm_90a "



//--------------------- .note.nv.cuinfo           --------------------------
	.section	.note.nv.cuinfo,"",@"SHT_NOTE"
	.sectionflags	@"SHF_NOTE_NV_CUINFO"
        /*0018*/ 	.short	0x0002
        /*001a*/ 	.short	0x005a
        /*001c*/ 	.short	0x0082
	.zero		2


//--------------------- .nv.info                  --------------------------
	.section	.nv.info,"",@"SHT_CUDA_INFO"
	.align	4


	//----- nvinfo : EIATTR_REGCOUNT
	.align		4
        /*0000*/ 	.byte	0x04, 0x2f
        /*0002*/ 	.short	(.L_1 - .L_0)
	.align		4
.L_0:
        /*0004*/ 	.word	index@(matmul_kernel)
        /*0008*/ 	.word	0x0000007f


	//----- nvinfo : EIATTR_FRAME_SIZE
	.align		4
.L_1:
        /*000c*/ 	.byte	0x04, 0x11
        /*000e*/ 	.short	(.L_3 - .L_2)
	.align		4
.L_2:
        /*0010*/ 	.word	index@(matmul_kernel)
        /*0014*/ 	.word	0x00000000


	//----- nvinfo : EIATTR_MIN_STACK_SIZE
	.align		4
.L_3:
        /*0018*/ 	.byte	0x04, 0x12
        /*001a*/ 	.short	(.L_5 - .L_4)
	.align		4
.L_4:
        /*001c*/ 	.word	index@(matmul_kernel)
        /*0020*/ 	.word	0x00000000
.L_5:


//--------------------- .nv.compat                --------------------------
	.section	.nv.compat,"",@"SHT_CUDA_COMPAT_INFO"
	.align	4
        /*0000*/ 	.byte	0x02, 0x09, 0x01, 0x00, 0x02, 0x02, 0x04, 0x00, 0x02, 0x05, 0x05, 0x00, 0x03, 0x07, 0x01, 0x01
        /*0010*/ 	.byte	0x02, 0x03, 0x00, 0x00, 0x02, 0x06, 0x01, 0x00, 0x04, 0x0b, 0x08, 0x00, 0x00, 0x00, 0x00, 0x00
        /*0020*/ 	.byte	0x00, 0x00, 0x00, 0x00


//--------------------- .nv.info.matmul_kernel    --------------------------
	.section	.nv.info.matmul_kernel,"",@"SHT_CUDA_INFO"
	.sectionflags	@""
	.align	4


	//----- nvinfo : EIATTR_CUDA_API_VERSION
	.align		4
        /*0000*/ 	.byte	0x04, 0x37
        /*0002*/ 	.short	(.L_7 - .L_6)
.L_6:
        /*0004*/ 	.word	0x00000082


	//----- nvinfo : EIATTR_KPARAM_INFO
	.align		4
.L_7:
        /*0008*/ 	.byte	0x04, 0x17
        /*000a*/ 	.short	(.L_9 - .L_8)
.L_8:
        /*000c*/ 	.word	0x00000000
        /*0010*/ 	.short	0x000d
        /*0012*/ 	.short	0x0048
        /*0014*/ 	.byte	0x00, 0xf4, 0x21, 0x00


	//----- nvinfo : EIATTR_KPARAM_INFO
	.align		4
.L_9:
        /*0018*/ 	.byte	0x04, 0x17
        /*001a*/ 	.short	(.L_11 - .L_10)
.L_10:
        /*001c*/ 	.word	0x00000000
        /*0020*/ 	.short	0x000c
        /*0022*/ 	.short	0x0040
        /*0024*/ 	.byte	0x00, 0xf4, 0x21, 0x00


	//----- nvinfo : EIATTR_KPARAM_INFO
	.align		4
.L_11:
        /*0028*/ 	.byte	0x04, 0x17
        /*002a*/ 	.short	(.L_13 - .L_12)
.L_12:
        /*002c*/ 	.word	0x00000000
        /*0030*/ 	.short	0x000b
        /*0032*/ 	.short	0x0038
        /*0034*/ 	.byte	0x00, 0xf0, 0x11, 0x00


	//----- nvinfo : EIATTR_KPARAM_INFO
	.align		4
.L_13:
        /*0038*/ 	.byte	0x04, 0x17
        /*003a*/ 	.short	(.L_15 - .L_14)
.L_14:
        /*003c*/ 	.word	0x00000000
        /*0040*/ 	.short	0x000a
        /*0042*/ 	.short	0x0034
        /*0044*/ 	.byte	0x00, 0xf0, 0x11, 0x00


	//----- nvinfo : EIATTR_KPARAM_INFO
	.align		4
.L_15:
        /*0048*/ 	.byte	0x04, 0x17
        /*004a*/ 	.short	(.L_17 - .L_16)
.L_16:
        /*004c*/ 	.word	0x00000000
        /*0050*/ 	.short	0x0009
        /*0052*/ 	.short	0x0030
        /*0054*/ 	.byte	0x00, 0xf0, 0x11, 0x00


	//----- nvinfo : EIATTR_KPARAM_INFO
	.align		4
.L_17:
        /*0058*/ 	.byte	0x04, 0x17
        /*005a*/ 	.short	(.L_19 - .L_18)
.L_18:
        /*005c*/ 	.word	0x00000000
        /*0060*/ 	.short	0x0008
        /*0062*/ 	.short	0x002c
        /*0064*/ 	.byte	0x00, 0xf0, 0x11, 0x00


	//----- nvinfo : EIATTR_KPARAM_INFO
	.align		4
.L_19:
        /*0068*/ 	.byte	0x04, 0x17
        /*006a*/ 	.short	(.L_21 - .L_20)
.L_20:
        /*006c*/ 	.word	0x00000000
        /*0070*/ 	.short	0x0007
        /*0072*/ 	.short	0x0028
        /*0074*/ 	.byte	0x00, 0xf0, 0x11, 0x00


	//----- nvinfo : EIATTR_KPARAM_INFO
	.align		4
.L_21:
        /*0078*/ 	.byte	0x04, 0x17
        /*007a*/ 	.short	(.L_23 - .L_22)
.L_22:
        /*007c*/ 	.word	0x00000000
        /*0080*/ 	.short	0x0006
        /*0082*/ 	.short	0x0024
        /*0084*/ 	.byte	0x00, 0xf0, 0x11, 0x00


	//----- nvinfo : EIATTR_KPARAM_INFO
	.align		4
.L_23:
        /*0088*/ 	.byte	0x04, 0x17
        /*008a*/ 	.short	(.L_25 - .L_24)
.L_24:
        /*008c*/ 	.word	0x00000000
        /*0090*/ 	.short	0x0005
        /*0092*/ 	.short	0x0020
        /*0094*/ 	.byte	0x00, 0xf0, 0x11, 0x00


	//----- nvinfo : EIATTR_KPARAM_INFO
	.align		4
.L_25:
        /*0098*/ 	.byte	0x04, 0x17
        /*009a*/ 	.short	(.L_27 - .L_26)
.L_26:
        /*009c*/ 	.word	0x00000000
        /*00a0*/ 	.short	0x0004
        /*00a2*/ 	.short	0x001c
        /*00a4*/ 	.byte	0x00, 0xf0, 0x11, 0x00


	//----- nvinfo : EIATTR_KPARAM_INFO
	.align		4
.L_27:
        /*00a8*/ 	.byte	0x04, 0x17
        /*00aa*/ 	.short	(.L_29 - .L_28)
.L_28:
        /*00ac*/ 	.word	0x00000000
        /*00b0*/ 	.short	0x0003
        /*00b2*/ 	.short	0x0018
        /*00b4*/ 	.byte	0x00, 0xf0, 0x11, 0x00


	//----- nvinfo : EIATTR_KPARAM_INFO
	.align		4
.L_29:
        /*00b8*/ 	.byte	0x04, 0x17
        /*00ba*/ 	.short	(.L_31 - .L_30)
.L_30:
        /*00bc*/ 	.word	0x00000000
        /*00c0*/ 	.short	0x0002
        /*00c2*/ 	.short	0x0010
        /*00c4*/ 	.byte	0x00, 0xf4, 0x21, 0x00


	//----- nvinfo : EIATTR_KPARAM_INFO
	.align		4
.L_31:
        /*00c8*/ 	.byte	0x04, 0x17
        /*00ca*/ 	.short	(.L_33 - .L_32)
.L_32:
        /*00cc*/ 	.word	0x00000000
        /*00d0*/ 	.short	0x0001
        /*00d2*/ 	.short	0x0008
        /*00d4*/ 	.byte	0x00, 0xf4, 0x21, 0x00


	//----- nvinfo : EIATTR_KPARAM_INFO
	.align		4
.L_33:
        /*00d8*/ 	.byte	0x04, 0x17
        /*00da*/ 	.short	(.L_35 - .L_34)
.L_34:
        /*00dc*/ 	.word	0x00000000
        /*00e0*/ 	.short	0x0000
        /*00e2*/ 	.short	0x0000
        /*00e4*/ 	.byte	0x00, 0xf4, 0x21, 0x00


	//----- nvinfo : EIATTR_SPARSE_MMA_MASK
	.align		4
.L_35:
        /*00e8*/ 	.byte	0x03, 0x50
        /*00ea*/ 	.short	0x0000


	//----- nvinfo : EIATTR_MAXREG_COUNT
	.align		4
        /*00ec*/ 	.byte	0x03, 0x1b
        /*00ee*/ 	.short	0x00ff


	//----- nvinfo : EIATTR_NUM_BARRIERS
	.align		4
        /*00f0*/ 	.byte	0x02, 0x4c
        /*00f2*/ 	.byte	0x01
	.zero		1


	//----- nvinfo : EIATTR_MERCURY_ISA_VERSION
	.align		4
        /*00f4*/ 	.byte	0x03, 0x5f
        /*00f6*/ 	.short	0x0101


	//----- nvinfo : EIATTR_EXIT_INSTR_OFFSETS
	.align		4
        /*00f8*/ 	.byte	0x04, 0x1c
        /*00fa*/ 	.short	(.L_37 - .L_36)


	//   ....[0]....
.L_36:
        /*00fc*/ 	.word	0x00003830


	//   ....[1]....
        /*0100*/ 	.word	0x00003860


	//----- nvinfo : EIATTR_REQNTID
	.align		4
.L_37:
        /*0104*/ 	.byte	0x04, 0x10
        /*0106*/ 	.short	(.L_39 - .L_38)
.L_38:
        /*0108*/ 	.word	0x00000100
        /*010c*/ 	.word	0x00000001
        /*0110*/ 	.word	0x00000001


	//----- nvinfo : EIATTR_CBANK_PARAM_SIZE
	.align		4
.L_39:
        /*0114*/ 	.byte	0x03, 0x19
        /*0116*/ 	.short	0x0050


	//----- nvinfo : EIATTR_PARAM_CBANK
	.align		4
        /*0118*/ 	.byte	0x04, 0x0a
        /*011a*/ 	.short	(.L_41 - .L_40)
	.align		4
.L_40:
        /*011c*/ 	.word	index@(.nv.constant0.matmul_kernel)
        /*0120*/ 	.short	0x0210
        /*0122*/ 	.short	0x0050


	//----- nvinfo : EIATTR_SW_WAR
	.align		4
.L_41:
        /*0124*/ 	.byte	0x04, 0x36
        /*0126*/ 	.short	(.L_43 - .L_42)
.L_42:
        /*0128*/ 	.word	0x00000008
.L_43:


//--------------------- .nv.callgraph             --------------------------
	.section	.nv.callgraph,"",@"SHT_CUDA_CALLGRAPH"
	.align	4
	.sectionentsize	8
	.align		4
        /*0000*/ 	.word	0x00000000
	.align		4
        /*0004*/ 	.word	0xffffffff
	.align		4
        /*0008*/ 	.word	0x00000000
	.align		4
        /*000c*/ 	.word	0xfffffffe
	.align		4
        /*0010*/ 	.word	0x00000000
	.align		4
        /*0014*/ 	.word	0xfffffffd
	.align		4
        /*0018*/ 	.word	0x00000000
	.align		4
        /*001c*/ 	.word	0xfffffffc


//--------------------- .text.matmul_kernel       --------------------------
	.section	.text.matmul_kernel,"ax",@progbits
	.align	128
        .global         matmul_kernel
        .type           matmul_kernel,@function
        .size           matmul_kernel,(.L_x_3 - matmul_kernel)
        .other          matmul_kernel,@"STO_CUDA_ENTRY STV_DEFAULT"
matmul_kernel:
.text.matmul_kernel:
[----:B------:R-:W-:Y:S08]  /*0000*/  LDC R1, c[0x0][0x28] ;  /* 0x00000a00ff017b82 */ /* 0x000ff00000000800 */
[----:B------:R-:W0:Y:S01]  /*0010*/  LDC.64 R20, c[0x0][0x228] ;  /* 0x00008a00ff147b82 */ /* 0x000e220000000a00 */
[----:B------:R-:W1:Y:S01]  /*0020*/  S2R R5, SR_CTAID.X ;  /* 0x0000000000057919 */ /* 0x000e620000002500 */
[----:B------:R-:W-:Y:S01]  /*0030*/  ULDC.64 UR14, c[0x0][0x208] ;  /* 0x00008200000e7ab9 */ /* 0x000fe20000000a00 */
[----:B------:R-:W-:-:S02]  /*0040*/  CS2R R24, SRZ ;  /* 0x0000000000187805 */ /* 0x000fc4000001ff00 */
[----:B------:R-:W-:Y:S02]  /*0050*/  CS2R R26, SRZ ;  /* 0x00000000001a7805 */ /* 0x000fe4000001ff00 */
[----:B------:R-:W-:Y:S02]  /*0060*/  CS2R R16, SRZ ;  /* 0x0000000000107805 */ /* 0x000fe4000001ff00 */
[----:B------:R-:W-:Y:S02]  /*0070*/  CS2R R18, SRZ ;  /* 0x0000000000127805 */ /* 0x000fe4000001ff00 */
[----:B------:R-:W-:Y:S01]  /*0080*/  CS2R R12, SRZ ;  /* 0x00000000000c7805 */ /* 0x000fe2000001ff00 */
[----:B------:R-:W2:Y:S01]  /*0090*/  LDC R22, c[0x0][0x230] ;  /* 0x00008c00ff167b82 */ /* 0x000ea20000000800 */
[----:B------:R-:W-:-:S07]  /*00a0*/  CS2R R14, SRZ ;  /* 0x00000000000e7805 */ /* 0x000fce000001ff00 */
[----:B------:R-:W3:Y:S01]  /*00b0*/  S2UR UR12, SR_CgaCtaId ;  /* 0x00000000000c79c3 */ /* 0x000ee20000008800 */
[----:B0-----:R-:W-:-:S05]  /*00c0*/  VIADD R0, R21, 0x7f ;  /* 0x0000007f15007836 */ /* 0x001fca0000000000 */
[----:B------:R-:W-:Y:S01]  /*00d0*/  SHF.R.S32.HI R3, RZ, 0x1f, R0 ;  /* 0x0000001fff037819 */ /* 0x000fe20000011400 */
[----:B--2---:R-:W-:-:S03]  /*00e0*/  VIADD R22, R22, 0x1f ;  /* 0x0000001f16167836 */ /* 0x004fc60000000000 */
[----:B------:R-:W-:Y:S02]  /*00f0*/  LEA.HI R3, R3, R0, RZ, 0x7 ;  /* 0x0000000003037211 */ /* 0x000fe400078f38ff */
[----:B-1----:R-:W-:Y:S02]  /*0100*/  IABS R8, R5 ;  /* 0x0000000500087213 */ /* 0x002fe40000000000 */
[----:B------:R-:W-:-:S05]  /*0110*/  SHF.R.S32.HI R3, RZ, 0x7, R3 ;  /* 0x00000007ff037819 */ /* 0x000fca0000011403 */
[----:B------:R-:W-:-:S05]  /*0120*/  IMAD.SHL.U32 R4, R3, 0x8, RZ ;  /* 0x0000000803047824 */ /* 0x000fca00078e00ff */
[-C--:B------:R-:W-:Y:S02]  /*0130*/  IABS R7, R4.reuse ;  /* 0x0000000400077213 */ /* 0x080fe40000000000 */
[----:B------:R-:W-:Y:S02]  /*0140*/  IABS R10, R4 ;  /* 0x00000004000a7213 */ /* 0x000fe40000000000 */
[----:B------:R-:W0:Y:S08]  /*0150*/  I2F.RP R0, R7 ;  /* 0x0000000700007306 */ /* 0x000e300000209400 */
[----:B0-----:R-:W0:Y:S02]  /*0160*/  MUFU.RCP R0, R0 ;  /* 0x0000000000007308 */ /* 0x001e240000001000 */
[----:B0-----:R-:W-:-:S02]  /*0170*/  VIADD R2, R0, 0xffffffe ;  /* 0x0ffffffe00027836 */ /* 0x001fc40000000000 */
[----:B------:R-:W-:-:S04]  /*0180*/  IMAD.MOV R0, RZ, RZ, -R10 ;  /* 0x000000ffff007224 */ /* 0x000fc800078e0a0a */
[----:B------:R0:W1:Y:S02]  /*0190*/  F2I.FTZ.U32.TRUNC.NTZ R3, R2 ;  /* 0x0000000200037305 */ /* 0x000064000021f000 */
[----:B0-----:R-:W-:Y:S02]  /*01a0*/  IMAD.MOV.U32 R2, RZ, RZ, RZ ;  /* 0x000000ffff027224 */ /* 0x001fe400078e00ff */
[----:B-1----:R-:W-:-:S04]  /*01b0*/  IMAD.MOV R6, RZ, RZ, -R3 ;  /* 0x000000ffff067224 */ /* 0x002fc800078e0a03 */
[----:B------:R-:W-:Y:S02]  /*01c0*/  IMAD R9, R6, R7, RZ ;  /* 0x0000000706097224 */ /* 0x000fe400078e02ff */
[----:B------:R-:W-:Y:S02]  /*01d0*/  IMAD.MOV.U32 R6, RZ, RZ, R8 ;  /* 0x000000ffff067224 */ /* 0x000fe400078e0008 */
[----:B------:R-:W-:-:S06]  /*01e0*/  IMAD.HI.U32 R3, R3, R9, R2 ;  /* 0x0000000903037227 */ /* 0x000fcc00078e0002 */
[----:B------:R-:W-:-:S04]  /*01f0*/  IMAD.HI.U32 R3, R3, R6, RZ ;  /* 0x0000000603037227 */ /* 0x000fc800078e00ff */
[----:B------:R-:W-:-:S05]  /*0200*/  IMAD R0, R3, R0, R6 ;  /* 0x0000000003007224 */ /* 0x000fca00078e0206 */
[----:B------:R-:W-:-:S13]  /*0210*/  ISETP.GT.U32.AND P1, PT, R7, R0, PT ;  /* 0x000000000700720c */ /* 0x000fda0003f24070 */
[----:B------:R-:W-:Y:S02]  /*0220*/  @!P1 IMAD.IADD R0, R0, 0x1, -R7 ;  /* 0x0000000100009824 */ /* 0x000fe400078e0a07 */
[----:B------:R-:W-:Y:S01]  /*0230*/  @!P1 VIADD R3, R3, 0x1 ;  /* 0x0000000103039836 */ /* 0x000fe20000000000 */
[----:B------:R-:W-:Y:S02]  /*0240*/  ISETP.NE.AND P1, PT, R4, RZ, PT ;  /* 0x000000ff0400720c */ /* 0x000fe40003f25270 */
[----:B------:R-:W-:Y:S02]  /*0250*/  ISETP.GE.U32.AND P0, PT, R0, R7, PT ;  /* 0x000000070000720c */ /* 0x000fe40003f06070 */
[----:B------:R-:W-:-:S04]  /*0260*/  LOP3.LUT R0, R5, R4, RZ, 0x3c, !PT ;  /* 0x0000000405007212 */ /* 0x000fc800078e3cff */
[----:B------:R-:W-:Y:S01]  /*0270*/  ISETP.GE.AND P2, PT, R0, RZ, PT ;  /* 0x000000ff0000720c */ /* 0x000fe20003f46270 */
[----:B------:R-:W-:-:S06]  /*0280*/  VIADD R0, R20, 0x3f ;  /* 0x0000003f14007836 */ /* 0x000fcc0000000000 */
[----:B------:R-:W-:-:S04]  /*0290*/  @P0 VIADD R3, R3, 0x1 ;  /* 0x0000000103030836 */ /* 0x000fc80000000000 */
[----:B------:R-:W-:Y:S01]  /*02a0*/  IMAD.MOV.U32 R2, RZ, RZ, R3 ;  /* 0x000000ffff027224 */ /* 0x000fe200078e0003 */
[----:B------:R-:W-:-:S03]  /*02b0*/  SHF.R.S32.HI R3, RZ, 0x1f, R0 ;  /* 0x0000001fff037819 */ /* 0x000fc60000011400 */
[----:B------:R-:W-:Y:S01]  /*02c0*/  @!P2 IMAD.MOV R2, RZ, RZ, -R2 ;  /* 0x000000ffff02a224 */ /* 0x000fe200078e0a02 */
[----:B------:R-:W-:Y:S02]  /*02d0*/  @!P1 LOP3.LUT R2, RZ, R4, RZ, 0x33, !PT ;  /* 0x00000004ff029212 */ /* 0x000fe400078e33ff */
[----:B------:R-:W-:-:S03]  /*02e0*/  LEA.HI R3, R3, R0, RZ, 0x6 ;  /* 0x0000000003037211 */ /* 0x000fc600078f30ff */
[----:B------:R-:W-:Y:S02]  /*02f0*/  IMAD.SHL.U32 R6, R2, 0x8, RZ ;  /* 0x0000000802067824 */ /* 0x000fe400078e00ff */
[----:B------:R-:W-:-:S03]  /*0300*/  IMAD.MOV R2, RZ, RZ, -R2 ;  /* 0x000000ffff027224 */ /* 0x000fc600078e0a02 */
[----:B------:R-:W-:Y:S01]  /*0310*/  LEA.HI.SX32 R3, R3, -R6, 0x1a ;  /* 0x8000000603037211 */ /* 0x000fe200078fd2ff */
[----:B------:R-:W-:-:S03]  /*0320*/  IMAD R11, R4, R2, R5 ;  /* 0x00000002040b7224 */ /* 0x000fc600078e0205 */
[----:B------:R-:W-:-:S04]  /*0330*/  VIMNMX R8, R3, 0x8, PT ;  /* 0x0000000803087848 */ /* 0x000fc80003fe0100 */
[-C--:B------:R-:W-:Y:S02]  /*0340*/  IABS R7, R8.reuse ;  /* 0x0000000800077213 */ /* 0x080fe40000000000 */
[----:B------:R-:W-:Y:S02]  /*0350*/  IABS R4, R8 ;  /* 0x0000000800047213 */ /* 0x000fe40000000000 */
[----:B------:R-:W0:Y:S01]  /*0360*/  I2F.RP R0, R7 ;  /* 0x0000000700007306 */ /* 0x000e220000209400 */
[C---:B------:R-:W-:Y:S02]  /*0370*/  R2UR UR5, R8.reuse ;  /* 0x00000000080572ca */ /* 0x040fe400000e0000 */
[----:B------:R-:W-:-:S11]  /*0380*/  R2UR UR6, R8 ;  /* 0x00000000080672ca */ /* 0x000fd600000e0000 */
[----:B------:R-:W-:Y:S01]  /*0390*/  UISETP.NE.AND UP0, UPT, UR5, URZ, UPT ;  /* 0x0000003f0500728c */ /* 0x000fe2000bf05270 */
[----:B0-----:R-:W0:Y:S02]  /*03a0*/  MUFU.RCP R0, R0 ;  /* 0x0000000000007308 */ /* 0x001e240000001000 */
[----:B0-----:R-:W-:Y:S02]  /*03b0*/  VIADD R3, R0, 0xffffffe ;  /* 0x0ffffffe00037836 */ /* 0x001fe40000000000 */
[----:B------:R-:W-:-:S04]  /*03c0*/  IMAD.MOV R0, RZ, RZ, -R4 ;  /* 0x000000ffff007224 */ /* 0x000fc800078e0a04 */
[----:B------:R-:W0:Y:S02]  /*03d0*/  F2I.FTZ.U32.TRUNC.NTZ R3, R3 ;  /* 0x0000000300037305 */ /* 0x000e24000021f000 */
[----:B0-----:R-:W-:-:S04]  /*03e0*/  IMAD.MOV R9, RZ, RZ, -R3 ;  /* 0x000000ffff097224 */ /* 0x001fc800078e0a03 */
[----:B------:R-:W-:Y:S01]  /*03f0*/  IMAD.MOV.U32 R2, RZ, RZ, R9 ;  /* 0x000000ffff027224 */ /* 0x000fe200078e0009 */
[----:B------:R-:W-:-:S03]  /*0400*/  IABS R9, R11 ;  /* 0x0000000b00097213 */ /* 0x000fc60000000000 */
[----:B------:R-:W-:Y:S02]  /*0410*/  IMAD R5, R2, R7, RZ ;  /* 0x0000000702057224 */ /* 0x000fe400078e02ff */
[----:B------:R-:W-:-:S04]  /*0420*/  IMAD.MOV.U32 R2, RZ, RZ, RZ ;  /* 0x000000ffff027224 */ /* 0x000fc800078e00ff */
[----:B------:R-:W-:Y:S02]  /*0430*/  IMAD.HI.U32 R2, R3, R5, R2 ;  /* 0x0000000503027227 */ /* 0x000fe400078e0002 */
[----:B------:R-:W0:Y:S04]  /*0440*/  S2R R3, SR_TID.X ;  /* 0x0000000000037919 */ /* 0x000e280000002100 */
[----:B------:R-:W-:-:S04]  /*0450*/  IMAD.HI.U32 R2, R2, R9, RZ ;  /* 0x0000000902027227 */ /* 0x000fc800078e00ff */
[----:B------:R-:W-:-:S05]  /*0460*/  IMAD R0, R2, R0, R9 ;  /* 0x0000000002007224 */ /* 0x000fca00078e0209 */
[----:B------:R-:W-:-:S13]  /*0470*/  ISETP.GT.U32.AND P1, PT, R7, R0, PT ;  /* 0x000000000700720c */ /* 0x000fda0003f24070 */
[----:B------:R-:W-:Y:S02]  /*0480*/  @!P1 IMAD.IADD R0, R0, 0x1, -R7 ;  /* 0x0000000100009824 */ /* 0x000fe400078e0a07 */
[----:B------:R-:W-:-:S03]  /*0490*/  @!P1 VIADD R2, R2, 0x1 ;  /* 0x0000000102029836 */ /* 0x000fc60000000000 */
[----:B------:R-:W-:Y:S02]  /*04a0*/  ISETP.GE.U32.AND P0, PT, R0, R7, PT ;  /* 0x000000070000720c */ /* 0x000fe40003f06070 */
[----:B------:R-:W-:Y:S02]  /*04b0*/  LOP3.LUT R0, R11, R8, RZ, 0x3c, !PT ;  /* 0x000000080b007212 */ /* 0x000fe400078e3cff */
[----:B0-----:R-:W-:Y:S02]  /*04c0*/  LOP3.LUT R5, R3, 0x3f, RZ, 0xc0, !PT ;  /* 0x0000003f03057812 */ /* 0x001fe400078ec0ff */
[----:B------:R-:W-:-:S07]  /*04d0*/  ISETP.GE.AND P2, PT, R0, RZ, PT ;  /* 0x000000ff0000720c */ /* 0x000fce0003f46270 */
[----:B------:R-:W-:Y:S01]  /*04e0*/  @P0 VIADD R2, R2, 0x1 ;  /* 0x0000000102020836 */ /* 0x000fe20000000000 */
[----:B------:R-:W-:-:S05]  /*04f0*/  ISETP.GE.AND P0, PT, R22, 0x20, PT ;  /* 0x000000201600780c */ /* 0x000fca0003f06270 */
[----:B------:R-:W-:-:S05]  /*0500*/  @!P2 IMAD.MOV R2, RZ, RZ, -R2 ;  /* 0x000000ffff02a224 */ /* 0x000fca00078e0a02 */
[----:B------:R-:W-:-:S09]  /*0510*/  R2UR UR4, R2 ;  /* 0x00000000020472ca */ /* 0x000fd200000e0000 */
[----:B------:R-:W-:-:S04]  /*0520*/  @!UP0 ULOP3.LUT UR4, URZ, UR6, URZ, 0x33, !UPT ;  /* 0x000000063f048292 */ /* 0x000fc8000f8e333f */
[----:B------:R-:W-:Y:S02]  /*0530*/  UIADD3 UR5, -UR4, URZ, URZ ;  /* 0x0000003f04057290 */ /* 0x000fe4000fffe13f */
[----:B------:R-:W-:-:S04]  /*0540*/  USHF.L.U32 UR13, UR4, 0x7, URZ ;  /* 0x00000007040d7899 */ /* 0x000fc8000800063f */
[----:B------:R-:W-:Y:S01]  /*0550*/  IMAD R0, R8, UR5, R11 ;  /* 0x0000000508007c24 */ /* 0x000fe2000f8e020b */
[----:B------:R-:W-:Y:S01]  /*0560*/  UMOV UR5, 0x400 ;  /* 0x0000040000057882 */ /* 0x000fe20000000000 */
[----:B------:R-:W-:Y:S01]  /*0570*/  CS2R R8, SRZ ;  /* 0x0000000000087805 */ /* 0x000fe2000001ff00 */
[----:B---3--:R-:W-:Y:S01]  /*0580*/  ULEA UR12, UR12, UR5, 0x18 ;  /* 0x000000050c0c7291 */ /* 0x008fe2000f8ec03f */
[----:B------:R-:W-:Y:S01]  /*0590*/  IMAD.IADD R0, R6, 0x1, R0 ;  /* 0x0000000106007824 */ /* 0x000fe200078e0200 */
[----:B------:R-:W-:-:S03]  /*05a0*/  CS2R R10, SRZ ;  /* 0x00000000000a7805 */ /* 0x000fc6000001ff00 */
[----:B------:R-:W-:Y:S01]  /*05b0*/  IMAD R4, R0, 0x40, R5 ;  /* 0x0000004000047824 */ /* 0x000fe200078e0205 */
[----:B------:R-:W-:-:S04]  /*05c0*/  SHF.R.U32.HI R5, RZ, 0x6, R3 ;  /* 0x00000006ff057819 */ /* 0x000fc80000011603 */
[----:B------:R-:W-:Y:S01]  /*05d0*/  SGXT.U32 R5, R5, 0x2 ;  /* 0x000000020505781a */ /* 0x000fe20000000000 */
[----:B------:R-:W-:Y:S06]  /*05e0*/  @!P0 BRA `(.L_x_0) ;  /* 0x0000002000c08947 */ /* 0x000fec0003800000 */
[----:B------:R-:W-:Y:S02]  /*05f0*/  IABS R2, R20 ;  /* 0x0000001400027213 */ /* 0x000fe40000000000 */
[----:B------:R-:W-:Y:S02]  /*0600*/  CS2R R46, SRZ ;  /* 0x00000000002e7805 */ /* 0x000fe4000001ff00 */
[----:B------:R-:W-:Y:S02]  /*0610*/  IABS R0, R21 ;  /* 0x0000001500007213 */ /* 0x000fe40000000000 */
[----:B------:R-:W-:Y:S01]  /*0620*/  CS2R R48, SRZ ;  /* 0x0000000000307805 */ /* 0x000fe2000001ff00 */
[----:B------:R-:W0:Y:S01]  /*0630*/  I2F.RP R11, R2 ;  /* 0x00000002000b7306 */ /* 0x000e220000209400 */
[----:B------:R-:W-:Y:S02]  /*0640*/  SHF.R.U32.HI R7, RZ, 0x5, R3 ;  /* 0x00000005ff077819 */ /* 0x000fe40000011603 */
[----:B------:R-:W-:-:S02]  /*0650*/  CS2R R50, SRZ ;  /* 0x0000000000327805 */ /* 0x000fc4000001ff00 */
[----:B------:R-:W-:Y:S02]  /*0660*/  LOP3.LUT R58, R3, 0x1f, RZ, 0xc0, !PT ;  /* 0x0000001f033a7812 */ /* 0x000fe400078ec0ff */
[----:B------:R-:W-:Y:S02]  /*0670*/  CS2R R52, SRZ ;  /* 0x0000000000347805 */ /* 0x000fe4000001ff00 */
[----:B------:R-:W-:Y:S02]  /*0680*/  R2UR UR17, R7 ;  /* 0x00000000071172ca */ /* 0x000fe400000e0000 */
[----:B------:R-:W-:Y:S02]  /*0690*/  CS2R R54, SRZ ;  /* 0x0000000000367805 */ /* 0x000fe4000001ff00 */
[C---:B------:R-:W-:Y:S01]  /*06a0*/  LOP3.LUT R60, R5.reuse, 0x8, RZ, 0xfc, !PT ;  /* 0x00000008053c7812 */ /* 0x040fe200078efcff */
[----:B------:R-:W1:Y:S01]  /*06b0*/  I2F.RP R10, R0 ;  /* 0x00000000000a7306 */ /* 0x000e620000209400 */
[----:B------:R-:W-:-:S02]  /*06c0*/  LOP3.LUT R61, R5, 0xc, RZ, 0xfc, !PT ;  /* 0x0000000c053d7812 */ /* 0x000fc400078efcff */
[C---:B------:R-:W-:Y:S02]  /*06d0*/  LOP3.LUT R57, R5.reuse, 0x10, RZ, 0xfc, !PT ;  /* 0x0000001005397812 */ /* 0x040fe400078efcff */
[C---:B------:R-:W-:Y:S02]  /*06e0*/  LOP3.LUT R56, R5.reuse, 0x14, RZ, 0xfc, !PT ;  /* 0x0000001405387812 */ /* 0x040fe400078efcff */
[----:B------:R-:W-:Y:S01]  /*06f0*/  LOP3.LUT R59, R5, 0x4, RZ, 0xfc, !PT ;  /* 0x00000004053b7812 */ /* 0x000fe200078efcff */
[----:B0-----:R-:W0:Y:S01]  /*0700*/  MUFU.RCP R11, R11 ;  /* 0x0000000b000b7308 */ /* 0x001e220000001000 */
[----:B------:R-:W-:Y:S02]  /*0710*/  UIADD3 UR4, UR13, UR17, URZ ;  /* 0x000000110d047290 */ /* 0x000fe4000fffe03f */
[----:B------:R-:W-:Y:S02]  /*0720*/  ULOP3.LUT UR24, UR13, 0x7, UR17, 0xf8, !UPT ;  /* 0x000000070d187892 */ /* 0x000fe4000f8ef811 */
[----:B------:R-:W-:-:S03]  /*0730*/  UIADD3 UR5, UR4, 0x78, URZ ;  /* 0x0000007804057890 */ /* 0x000fc6000fffe03f */
[----:B-1----:R-:W1:Y:S01]  /*0740*/  MUFU.RCP R10, R10 ;  /* 0x0000000a000a7308 */ /* 0x002e620000001000 */
[----:B------:R-:W-:Y:S02]  /*0750*/  ULOP3.LUT UR6, UR24, 0x70, URZ, 0xfc, !UPT ;  /* 0x0000007018067892 */ /* 0x000fe4000f8efc3f */
[----:B------:R-:W-:Y:S02]  /*0760*/  ULOP3.LUT UR7, UR24, 0x68, URZ, 0xfc, !UPT ;  /* 0x0000006818077892 */ /* 0x000fe4000f8efc3f */
[----:B------:R-:W-:Y:S02]  /*0770*/  ULOP3.LUT UR8, UR24, 0x60, URZ, 0xfc, !UPT ;  /* 0x0000006018087892 */ /* 0x000fe4000f8efc3f */
[----:B------:R-:W-:Y:S01]  /*0780*/  UIADD3 UR9, UR4, 0x58, URZ ;  /* 0x0000005804097890 */ /* 0x000fe2000fffe03f */
[----:B0-----:R-:W-:Y:S01]  /*0790*/  VIADD R8, R11, 0xffffffe ;  /* 0x0ffffffe0b087836 */ /* 0x001fe20000000000 */
[----:B------:R-:W-:Y:S02]  /*07a0*/  ULOP3.LUT UR10, UR24, 0x50, URZ, 0xfc, !UPT ;  /* 0x00000050180a7892 */ /* 0x000fe4000f8efc3f */
[----:B------:R-:W-:Y:S01]  /*07b0*/  IMAD.U32 R12, RZ, RZ, UR8 ;  /* 0x00000008ff0c7e24 */ /* 0x000fe2000f8e00ff */
[----:B------:R-:W-:Y:S01]  /*07c0*/  ULOP3.LUT UR11, UR24, 0x48, URZ, 0xfc, !UPT ;  /* 0x00000048180b7892 */ /* 0x000fe2000f8efc3f */
[----:B------:R0:W2:Y:S01]  /*07d0*/  F2I.FTZ.U32.TRUNC.NTZ R9, R8 ;  /* 0x0000000800097305 */ /* 0x0000a2000021f000 */
[----:B------:R-:W-:-:S02]  /*07e0*/  ULOP3.LUT UR16, UR24, 0x40, URZ, 0xfc, !UPT ;  /* 0x0000004018107892 */ /* 0x000fc4000f8efc3f */
[----:B------:R-:W-:Y:S01]  /*07f0*/  IABS R17, R12 ;  /* 0x0000000c00117213 */ /* 0x000fe20000000000 */
[----:B-1----:R-:W-:Y:S01]  /*0800*/  VIADD R6, R10, 0xffffffe ;  /* 0x0ffffffe0a067836 */ /* 0x002fe20000000000 */
[----:B------:R-:W-:Y:S02]  /*0810*/  UIADD3 UR18, UR4, 0x38, URZ ;  /* 0x0000003804127890 */ /* 0x000fe4000fffe03f */
[----:B------:R-:W-:Y:S01]  /*0820*/  ULOP3.LUT UR19, UR24, 0x30, URZ, 0xfc, !UPT ;  /* 0x0000003018137892 */ /* 0x000fe2000f8efc3f */
[----:B------:R1:W3:Y:S01]  /*0830*/  F2I.FTZ.U32.TRUNC.NTZ R7, R6 ;  /* 0x0000000600077305 */ /* 0x0002e2000021f000 */
[----:B0-----:R-:W-:Y:S01]  /*0840*/  IMAD.MOV.U32 R8, RZ, RZ, RZ ;  /* 0x000000ffff087224 */ /* 0x001fe200078e00ff */
[----:B------:R-:W-:Y:S02]  /*0850*/  ULOP3.LUT UR20, UR24, 0x28, URZ, 0xfc, !UPT ;  /* 0x0000002818147892 */ /* 0x000fe4000f8efc3f */
[----:B------:R-:W-:Y:S01]  /*0860*/  ULOP3.LUT UR21, UR24, 0x20, URZ, 0xfc, !UPT ;  /* 0x0000002018157892 */ /* 0x000fe2000f8efc3f */
[----:B------:R-:W-:Y:S01]  /*0870*/  IMAD.U32 R14, RZ, RZ, UR19 ;  /* 0x00000013ff0e7e24 */ /* 0x000fe2000f8e00ff */
[----:B------:R-:W-:Y:S01]  /*0880*/  UIADD3 UR4, UR4, 0x18, URZ ;  /* 0x0000001804047890 */ /* 0x000fe2000fffe03f */
[----:B--2---:R-:W-:Y:S01]  /*0890*/  IMAD.MOV R13, RZ, RZ, -R9 ;  /* 0x000000ffff0d7224 */ /* 0x004fe200078e0a09 */
[----:B------:R-:W-:Y:S01]  /*08a0*/  ULOP3.LUT UR22, UR24, 0x10, URZ, 0xfc, !UPT ;  /* 0x0000001018167892 */ /* 0x000fe2000f8efc3f */
[----:B-1----:R-:W-:Y:S01]  /*08b0*/  IMAD.U32 R6, RZ, RZ, UR5 ;  /* 0x00000005ff067e24 */ /* 0x002fe2000f8e00ff */
[----:B------:R-:W-:Y:S01]  /*08c0*/  IABS R31, R14 ;  /* 0x0000000e001f7213 */ /* 0x000fe20000000000 */
[----:B------:R-:W-:Y:S01]  /*08d0*/  IMAD R11, R13, R2, RZ ;  /* 0x000000020d0b7224 */ /* 0x000fe200078e02ff */
[----:B------:R-:W-:Y:S01]  /*08e0*/  ULOP3.LUT UR23, UR24, 0x8, URZ, 0xfc, !UPT ;  /* 0x0000000818177892 */ /* 0x000fe2000f8efc3f */
[----:B---3--:R-:W-:-:S02]  /*08f0*/  IMAD.MOV R10, RZ, RZ, -R7 ;  /* 0x000000ffff0a7224 */ /* 0x008fc400078e0a07 */
[----:B------:R-:W-:Y:S01]  /*0900*/  IMAD.HI.U32 R8, R9, R11, R8 ;  /* 0x0000000b09087227 */ /* 0x000fe200078e0008 */
[----:B------:R-:W-:-:S03]  /*0910*/  IABS R11, R4 ;  /* 0x00000004000b7213 */ /* 0x000fc60000000000 */
[----:B------:R-:W-:Y:S01]  /*0920*/  IMAD.MOV.U32 R9, RZ, RZ, R10 ;  /* 0x000000ffff097224 */ /* 0x000fe200078e000a */
[----:B------:R-:W-:Y:S01]  /*0930*/  IABS R10, R6 ;  /* 0x00000006000a7213 */ /* 0x000fe20000000000 */
[----:B------:R-:W-:Y:S02]  /*0940*/  IMAD.MOV.U32 R6, RZ, RZ, RZ ;  /* 0x000000ffff067224 */ /* 0x000fe400078e00ff */
[----:B------:R-:W-:Y:S02]  /*0950*/  IMAD R9, R9, R0, RZ ;  /* 0x0000000009097224 */ /* 0x000fe400078e02ff */
[----:B------:R-:W-:-:S04]  /*0960*/  IMAD.HI.U32 R8, R8, R11, RZ ;  /* 0x0000000b08087227 */ /* 0x000fc800078e00ff */
[----:B------:R-:W-:-:S04]  /*0970*/  IMAD.HI.U32 R6, R7, R9, R6 ;  /* 0x0000000907067227 */ /* 0x000fc800078e0006 */
[----:B------:R-:W-:Y:S02]  /*0980*/  IMAD.U32 R7, RZ, RZ, UR6 ;  /* 0x00000006ff077e24 */ /* 0x000fe4000f8e00ff */
[----:B------:R-:W-:Y:S02]  /*0990*/  IMAD.MOV.U32 R9, RZ, RZ, R10 ;  /* 0x000000ffff097224 */ /* 0x000fe400078e000a */
[----:B------:R-:W-:Y:S01]  /*09a0*/  IMAD.U32 R10, RZ, RZ, UR7 ;  /* 0x00000007ff0a7e24 */ /* 0x000fe2000f8e00ff */
[----:B------:R-:W-:Y:S01]  /*09b0*/  IABS R13, R7 ;  /* 0x00000007000d7213 */ /* 0x000fe20000000000 */
[----:B------:R-:W-:Y:S02]  /*09c0*/  IMAD.MOV R8, RZ, RZ, -R8 ;  /* 0x000000ffff087224 */ /* 0x000fe400078e0a08 */
[----:B------:R-:W-:Y:S01]  /*09d0*/  IMAD.HI.U32 R7, R6, R9, RZ ;  /* 0x0000000906077227 */ /* 0x000fe200078e00ff */
[----:B------:R-:W-:-:S03]  /*09e0*/  IABS R15, R10 ;  /* 0x0000000a000f7213 */ /* 0x000fc60000000000 */
[C---:B------:R-:W-:Y:S02]  /*09f0*/  IMAD R11, R2.reuse, R8, R11 ;  /* 0x00000008020b7224 */ /* 0x040fe400078e020b */
[----:B------:R-:W-:Y:S02]  /*0a00*/  IMAD.MOV R8, RZ, RZ, -R7 ;  /* 0x000000ffff087224 */ /* 0x000fe400078e0a07 */
[----:B------:R-:W-:Y:S01]  /*0a10*/  IMAD.U32 R10, RZ, RZ, UR9 ;  /* 0x00000009ff0a7e24 */ /* 0x000fe2000f8e00ff */
[----:B------:R-:W-:Y:S01]  /*0a20*/  ISETP.GT.U32.AND P6, PT, R2, R11, PT ;  /* 0x0000000b0200720c */ /* 0x000fe20003fc4070 */
[----:B------:R-:W-:-:S03]  /*0a30*/  IMAD.HI.U32 R7, R6, R13, RZ ;  /* 0x0000000d06077227 */ /* 0x000fc600078e00ff */
[----:B------:R-:W-:Y:S01]  /*0a40*/  IABS R19, R10 ;  /* 0x0000000a00137213 */ /* 0x000fe20000000000 */
[----:B------:R-:W-:Y:S02]  /*0a50*/  IMAD R9, R0, R8, R9 ;  /* 0x0000000800097224 */ /* 0x000fe400078e0209 */
[----:B------:R-:W-:-:S03]  /*0a60*/  IMAD.HI.U32 R8, R6, R15, RZ ;  /* 0x0000000f06087227 */ /* 0x000fc600078e00ff */
[----:B------:R-:W-:Y:S01]  /*0a70*/  ISETP.GT.U32.AND P1, PT, R0, R9, PT ;  /* 0x000000090000720c */ /* 0x000fe20003f24070 */
[----:B------:R-:W-:Y:S02]  /*0a80*/  IMAD.MOV R10, RZ, RZ, -R7 ;  /* 0x000000ffff0a7224 */ /* 0x000fe400078e0a07 */
[----:B------:R-:W-:-:S04]  /*0a90*/  IMAD.HI.U32 R7, R6, R17, RZ ;  /* 0x0000001106077227 */ /* 0x000fc800078e00ff */
[----:B------:R-:W-:Y:S02]  /*0aa0*/  IMAD.MOV R12, RZ, RZ, -R8 ;  /* 0x000000ffff0c7224 */ /* 0x000fe400078e0a08 */
[----:B------:R-:W-:-:S04]  /*0ab0*/  IMAD.HI.U32 R8, R6, R19, RZ ;  /* 0x0000001306087227 */ /* 0x000fc800078e00ff */
[C---:B------:R-:W-:Y:S02]  /*0ac0*/  IMAD R13, R0.reuse, R10, R13 ;  /* 0x0000000a000d7224 */ /* 0x040fe400078e020d */
[----:B------:R-:W-:Y:S02]  /*0ad0*/  IMAD.MOV R7, RZ, RZ, -R7 ;  /* 0x000000ffff077224 */ /* 0x000fe400078e0a07 */
[----:B------:R-:W-:Y:S01]  /*0ae0*/  IMAD.U32 R10, RZ, RZ, UR10 ;  /* 0x0000000aff0a7e24 */ /* 0x000fe2000f8e00ff */
[C---:B------:R-:W-:Y:S01]  /*0af0*/  ISETP.GT.U32.AND P2, PT, R0.reuse, R13, PT ;  /* 0x0000000d0000720c */ /* 0x040fe20003f44070 */
[----:B------:R-:W-:Y:S02]  /*0b00*/  IMAD.MOV R8, RZ, RZ, -R8 ;  /* 0x000000ffff087224 */ /* 0x000fe400078e0a08 */
[----:B------:R-:W-:Y:S01]  /*0b10*/  IMAD R17, R0, R7, R17 ;  /* 0x0000000700117224 */ /* 0x000fe200078e0211 */
[----:B------:R-:W-:Y:S01]  /*0b20*/  IABS R23, R10 ;  /* 0x0000000a00177213 */ /* 0x000fe20000000000 */
[----:B------:R-:W-:-:S02]  /*0b30*/  IMAD.U32 R7, RZ, RZ, UR11 ;  /* 0x0000000bff077e24 */ /* 0x000fc4000f8e00ff */
[C---:B------:R-:W-:Y:S01]  /*0b40*/  IMAD R19, R0.reuse, R8, R19 ;  /* 0x0000000800137224 */ /* 0x040fe200078e0213 */
[C---:B------:R-:W-:Y:S01]  /*0b50*/  ISETP.GT.U32.AND P4, PT, R0.reuse, R17, PT ;  /* 0x000000110000720c */ /* 0x040fe20003f84070 */
[----:B------:R-:W-:Y:S01]  /*0b60*/  IMAD.U32 R8, RZ, RZ, UR16 ;  /* 0x00000010ff087e24 */ /* 0x000fe2000f8e00ff */
[----:B------:R-:W-:Y:S01]  /*0b70*/  IABS R25, R7 ;  /* 0x0000000700197213 */ /* 0x000fe20000000000 */
[----:B------:R-:W-:Y:S01]  /*0b80*/  IMAD.U32 R10, RZ, RZ, UR18 ;  /* 0x00000012ff0a7e24 */ /* 0x000fe2000f8e00ff */
[----:B------:R-:W-:Y:S01]  /*0b90*/  ISETP.GT.U32.AND P0, PT, R0, R19, PT ;  /* 0x000000130000720c */ /* 0x000fe20003f04070 */
[C---:B------:R-:W-:Y:S01]  /*0ba0*/  IMAD.HI.U32 R7, R6.reuse, R23, RZ ;  /* 0x0000001706077227 */ /* 0x040fe200078e00ff */
[----:B------:R-:W-:Y:S02]  /*0bb0*/  IABS R27, R8 ;  /* 0x00000008001b7213 */ /* 0x000fe40000000000 */
[----:B------:R-:W-:Y:S01]  /*0bc0*/  IABS R29, R10 ;  /* 0x0000000a001d7213 */ /* 0x000fe20000000000 */
[----:B------:R-:W-:-:S04]  /*0bd0*/  IMAD.HI.U32 R8, R6, R25, RZ ;  /* 0x0000001906087227 */ /* 0x000fc800078e00ff */
[----:B------:R-:W-:Y:S02]  /*0be0*/  IMAD.MOV R10, RZ, RZ, -R7 ;  /* 0x000000ffff0a7224 */ /* 0x000fe400078e0a07 */
[----:B------:R-:W-:-:S04]  /*0bf0*/  IMAD.HI.U32 R7, R6, R27, RZ ;  /* 0x0000001b06077227 */ /* 0x000fc800078e00ff */
[----:B------:R-:W-:Y:S02]  /*0c00*/  IMAD R15, R0, R12, R15 ;  /* 0x0000000c000f7224 */ /* 0x000fe400078e020f */
[----:B------:R-:W-:Y:S02]  /*0c10*/  IMAD.MOV R12, RZ, RZ, -R8 ;  /* 0x000000ffff0c7224 */ /* 0x000fe400078e0a08 */
[----:B------:R-:W-:Y:S01]  /*0c20*/  IMAD.HI.U32 R8, R6, R29, RZ ;  /* 0x0000001d06087227 */ /* 0x000fe200078e00ff */
[----:B------:R-:W-:-:S03]  /*0c30*/  ISETP.GT.U32.AND P3, PT, R0, R15, PT ;  /* 0x0000000f0000720c */ /* 0x000fc60003f64070 */
[----:B------:R-:W-:Y:S02]  /*0c40*/  IMAD.MOV R7, RZ, RZ, -R7 ;  /* 0x000000ffff077224 */ /* 0x000fe400078e0a07 */
[C---:B------:R-:W-:Y:S02]  /*0c50*/  IMAD R25, R0.reuse, R12, R25 ;  /* 0x0000000c00197224 */ /* 0x040fe400078e0219 */
[----:B------:R-:W-:Y:S02]  /*0c60*/  IMAD.MOV R8, RZ, RZ, -R8 ;  /* 0x000000ffff087224 */ /* 0x000fe400078e0a08 */
[----:B------:R-:W-:Y:S02]  /*0c70*/  IMAD R27, R0, R7, R27 ;  /* 0x00000007001b7224 */ /* 0x000fe400078e021b */
[----:B------:R-:W-:Y:S02]  /*0c80*/  IMAD.U32 R12, RZ, RZ, UR24 ;  /* 0x00000018ff0c7e24 */ /* 0x000fe4000f8e00ff */
[----:B------:R-:W-:-:S03]  /*0c90*/  IMAD.HI.U32 R7, R6, R31, RZ ;  /* 0x0000001f06077227 */ /* 0x000fc600078e00ff */
[----:B------:R-:W-:Y:S01]  /*0ca0*/  IABS R43, R12 ;  /* 0x0000000c002b7213 */ /* 0x000fe20000000000 */
[C---:B------:R-:W-:Y:S02]  /*0cb0*/  IMAD R29, R0.reuse, R8, R29 ;  /* 0x00000008001d7224 */ /* 0x040fe400078e021d */
[----:B------:R-:W-:Y:S02]  /*0cc0*/  IMAD.MOV R8, RZ, RZ, -R7 ;  /* 0x000000ffff087224 */ /* 0x000fe400078e0a07 */
[C---:B------:R-:W-:Y:S02]  /*0cd0*/  IMAD R23, R0.reuse, R10, R23 ;  /* 0x0000000a00177224 */ /* 0x040fe400078e0217 */
[----:B------:R-:W-:Y:S02]  /*0ce0*/  IMAD R31, R0, R8, R31 ;  /* 0x00000008001f7224 */ /* 0x000fe400078e021f */
[----:B------:R-:W-:-:S04]  /*0cf0*/  IMAD.HI.U32 R8, R6, R43, RZ ;  /* 0x0000002b06087227 */ /* 0x000fc800078e00ff */
[----:B------:R-:W-:Y:S02]  /*0d00*/  IMAD.U32 R10, RZ, RZ, UR20 ;  /* 0x00000014ff0a7e24 */ /* 0x000fe4000f8e00ff */
[----:B------:R-:W-:Y:S02]  /*0d10*/  IMAD.MOV R8, RZ, RZ, -R8 ;  /* 0x000000ffff087224 */ /* 0x000fe400078e0a08 */
[----:B------:R-:W-:Y:S01]  /*0d20*/  @!P1 IMAD.IADD R9, R9, 0x1, -R0 ;  /* 0x0000000109099824 */ /* 0x000fe200078e0a00 */
[----:B------:R-:W-:Y:S01]  /*0d30*/  IABS R33, R10 ;  /* 0x0000000a00217213 */ /* 0x000fe20000000000 */
[----:B------:R-:W-:Y:S02]  /*0d40*/  IMAD.U32 R10, RZ, RZ, UR21 ;  /* 0x00000015ff0a7e24 */ /* 0x000fe4000f8e00ff */
[----:B------:R-:W-:Y:S02]  /*0d50*/  IMAD R43, R0, R8, R43 ;  /* 0x00000008002b7224 */ /* 0x000fe400078e022b */
[----:B------:R-:W-:Y:S01]  /*0d60*/  IMAD.HI.U32 R7, R6, R33, RZ ;  /* 0x0000002106077227 */ /* 0x000fe200078e00ff */
[----:B------:R-:W-:-:S02]  /*0d70*/  IABS R35, R10 ;  /* 0x0000000a00237213 */ /* 0x000fc40000000000 */
[C---:B------:R-:W-:Y:S01]  /*0d80*/  ISETP.GT.U32.AND P5, PT, R0.reuse, R43, PT ;  /* 0x0000002b0000720c */ /* 0x040fe20003fa4070 */
[----:B------:R-:W-:Y:S01]  /*0d90*/  @!P3 IMAD.IADD R15, R15, 0x1, -R0 ;  /* 0x000000010f0fb824 */ /* 0x000fe200078e0a00 */
[----:B------:R-:W-:Y:S01]  /*0da0*/  ISETP.GT.U32.AND P3, PT, R0, R9, PT ;  /* 0x000000090000720c */ /* 0x000fe20003f64070 */
[----:B------:R-:W-:Y:S02]  /*0db0*/  IMAD.MOV R10, RZ, RZ, -R7 ;  /* 0x000000ffff0a7224 */ /* 0x000fe400078e0a07 */
[----:B------:R-:W-:Y:S02]  /*0dc0*/  IMAD.U32 R12, RZ, RZ, UR4 ;  /* 0x00000004ff0c7e24 */ /* 0x000fe4000f8e00ff */
[----:B------:R-:W-:-:S03]  /*0dd0*/  IMAD.HI.U32 R7, R6, R35, RZ ;  /* 0x0000002306077227 */ /* 0x000fc600078e00ff */
[----:B------:R-:W-:Y:S01]  /*0de0*/  IABS R37, R12 ;  /* 0x0000000c00257213 */ /* 0x000fe20000000000 */
[----:B------:R-:W-:Y:S02]  /*0df0*/  IMAD R33, R0, R10, R33 ;  /* 0x0000000a00217224 */ /* 0x000fe400078e0221 */
[----:B------:R-:W-:Y:S02]  /*0e00*/  @!P6 IMAD.IADD R11, R11, 0x1, -R2 ;  /* 0x000000010b0be824 */ /* 0x000fe400078e0a02 */
[----:B------:R-:W-:Y:S02]  /*0e10*/  IMAD.U32 R10, RZ, RZ, UR22 ;  /* 0x00000016ff0a7e24 */ /* 0x000fe4000f8e00ff */
[----:B------:R-:W-:Y:S01]  /*0e20*/  IMAD.MOV R7, RZ, RZ, -R7 ;  /* 0x000000ffff077224 */ /* 0x000fe200078e0a07 */
[----:B------:R-:W-:Y:S01]  /*0e30*/  ISETP.GT.U32.AND P1, PT, R2, R11, PT ;  /* 0x0000000b0200720c */ /* 0x000fe20003f24070 */
[--C-:B------:R-:W-:Y:S01]  /*0e40*/  @!P5 IMAD.IADD R43, R43, 0x1, -R0.reuse ;  /* 0x000000012b2bd824 */ /* 0x100fe200078e0a00 */
[----:B------:R-:W-:Y:S01]  /*0e50*/  IABS R39, R10 ;  /* 0x0000000a00277213 */ /* 0x000fe20000000000 */
[C---:B------:R-:W-:Y:S01]  /*0e60*/  IMAD R35, R0.reuse, R7, R35 ;  /* 0x0000000700237224 */ /* 0x040fe200078e0223 */
[C---:B------:R-:W-:Y:S01]  /*0e70*/  ISETP.GT.U32.AND P5, PT, R0.reuse, R15, PT ;  /* 0x0000000f0000720c */ /* 0x040fe20003fa4070 */
[--C-:B------:R-:W-:Y:S01]  /*0e80*/  @!P2 IMAD.IADD R13, R13, 0x1, -R0.reuse ;  /* 0x000000010d0da824 */ /* 0x100fe200078e0a00 */
[----:B------:R-:W-:Y:S01]  /*0e90*/  ISETP.GT.U32.AND P2, PT, R0, R43, PT ;  /* 0x0000002b0000720c */ /* 0x000fe20003f44070 */
[----:B------:R-:W-:Y:S01]  /*0ea0*/  @!P0 IMAD.IADD R19, R19, 0x1, -R0 ;  /* 0x0000000113138824 */ /* 0x000fe200078e0a00 */
[----:B------:R-:W0:Y:S01]  /*0eb0*/  LDC R10, c[0x0][0x240] ;  /* 0x00009000ff0a7b82 */ /* 0x000e220000000800 */
[----:B------:R-:W-:-:S03]  /*0ec0*/  IMAD.HI.U32 R7, R6, R37, RZ ;  /* 0x0000002506077227 */ /* 0x000fc600078e00ff */
[C---:B------:R-:W-:Y:S01]  /*0ed0*/  ISETP.GT.U32.AND P0, PT, R0.reuse, R19, PT ;  /* 0x000000130000720c */ /* 0x040fe20003f04070 */
[--C-:B------:R-:W-:Y:S01]  /*0ee0*/  @!P4 IMAD.IADD R17, R17, 0x1, -R0.reuse ;  /* 0x000000011111c824 */ /* 0x100fe200078e0a00 */
[C---:B------:R-:W-:Y:S01]  /*0ef0*/  ISETP.GT.U32.AND P4, PT, R0.reuse, R13, PT ;  /* 0x0000000d0000720c */ /* 0x040fe20003f84070 */
[----:B------:R-:W-:Y:S01]  /*0f00*/  @!P3 IMAD.IADD R9, R9, 0x1, -R0 ;  /* 0x000000010909b824 */ /* 0x000fe200078e0a00 */
[C---:B------:R-:W-:Y:S01]  /*0f10*/  ISETP.GT.U32.AND P3, PT, R0.reuse, R27, PT ;  /* 0x0000001b0000720c */ /* 0x040fe20003f64070 */
[----:B------:R-:W-:Y:S01]  /*0f20*/  IMAD.MOV R8, RZ, RZ, -R7 ;  /* 0x000000ffff087224 */ /* 0x000fe200078e0a07 */
[----:B------:R-:W-:Y:S01]  /*0f30*/  ISETP.GT.U32.AND P6, PT, R0, R17, PT ;  /* 0x000000110000720c */ /* 0x000fe20003fc4070 */
[----:B------:R-:W-:-:S04]  /*0f40*/  IMAD.HI.U32 R7, R6, R39, RZ ;  /* 0x0000002706077227 */ /* 0x000fc800078e00ff */
[----:B------:R-:W-:Y:S02]  /*0f50*/  IMAD.U32 R12, RZ, RZ, UR23 ;  /* 0x00000017ff0c7e24 */ /* 0x000fe4000f8e00ff */
[----:B------:R-:W-:Y:S02]  /*0f60*/  IMAD.MOV R7, RZ, RZ, -R7 ;  /* 0x000000ffff077224 */ /* 0x000fe400078e0a07 */
[----:B------:R-:W-:Y:S01]  /*0f70*/  @!P1 IMAD.IADD R11, R11, 0x1, -R2 ;  /* 0x000000010b0b9824 */ /* 0x000fe200078e0a02 */
[C---:B------:R-:W-:Y:S01]  /*0f80*/  ISETP.GT.U32.AND P1, PT, R0.reuse, R23, PT ;  /* 0x000000170000720c */ /* 0x040fe20003f24070 */
[C---:B------:R-:W-:Y:S01]  /*0f90*/  IMAD R39, R0.reuse, R7, R39 ;  /* 0x0000000700277224 */ /* 0x040fe200078e0227 */
[----:B------:R-:W-:Y:S01]  /*0fa0*/  IABS R41, R12 ;  /* 0x0000000c00297213 */ /* 0x000fe20000000000 */
[--C-:B------:R-:W-:Y:S01]  /*0fb0*/  @!P5 IMAD.IADD R15, R15, 0x1, -R0.reuse ;  /* 0x000000010f0fd824 */ /* 0x100fe200078e0a00 */
[C---:B------:R-:W-:Y:S01]  /*0fc0*/  ISETP.GT.U32.AND P5, PT, R0.reuse, R31, PT ;  /* 0x0000001f0000720c */ /* 0x040fe20003fa4070 */
[--C-:B------:R-:W-:Y:S01]  /*0fd0*/  @!P4 IMAD.IADD R13, R13, 0x1, -R0.reuse ;  /* 0x000000010d0dc824 */ /* 0x100fe200078e0a00 */
[C---:B------:R-:W-:Y:S01]  /*0fe0*/  ISETP.GT.U32.AND P4, PT, R0.reuse, R29, PT ;  /* 0x0000001d0000720c */ /* 0x040fe20003f84070 */
[--C-:B------:R-:W-:Y:S01]  /*0ff0*/  @!P0 IMAD.IADD R19, R19, 0x1, -R0.reuse ;  /* 0x0000000113138824 */ /* 0x100fe200078e0a00 */
[C---:B------:R-:W-:Y:S01]  /*1000*/  ISETP.GT.U32.AND P0, PT, R0.reuse, R35, PT ;  /* 0x000000230000720c */ /* 0x040fe20003f04070 */
[----:B------:R-:W-:Y:S01]  /*1010*/  @!P3 IMAD.IADD R27, R27, 0x1, -R0 ;  /* 0x000000011b1bb824 */ /* 0x000fe200078e0a00 */
[----:B------:R-:W-:Y:S01]  /*1020*/  ISETP.GT.U32.AND P3, PT, R0, R39, PT ;  /* 0x000000270000720c */ /* 0x000fe20003f64070 */
[----:B------:R-:W-:Y:S01]  /*1030*/  IMAD.HI.U32 R6, R6, R41, RZ ;  /* 0x0000002906067227 */ /* 0x000fe200078e00ff */
[----:B------:R-:W-:-:S02]  /*1040*/  LOP3.LUT R2, R3, 0xc0, RZ, 0xc0, !PT ;  /* 0x000000c003027812 */ /* 0x000fc400078ec0ff */
[----:B------:R-:W-:Y:S01]  /*1050*/  SHF.R.S32.HI R7, RZ, 0x1f, R22 ;  /* 0x0000001fff077819 */ /* 0x000fe20000011416 */
[C---:B------:R-:W-:Y:S01]  /*1060*/  IMAD R37, R0.reuse, R8, R37 ;  /* 0x0000000800257224 */ /* 0x040fe200078e0225 */
[----:B------:R-:W-:Y:S01]  /*1070*/  SHF.R.U32.HI R45, RZ, 0x2, R2 ;  /* 0x00000002ff2d7819 */ /* 0x000fe20000011602 */
[----:B------:R-:W-:Y:S01]  /*1080*/  @!P2 IMAD.IADD R43, R43, 0x1, -R0 ;  /* 0x000000012b2ba824 */ /* 0x000fe200078e0a00 */
[C---:B------:R-:W-:Y:S01]  /*1090*/  ISETP.GT.U32.AND P2, PT, R0.reuse, R25, PT ;  /* 0x000000190000720c */ /* 0x040fe20003f44070 */
[----:B------:R-:W-:Y:S01]  /*10a0*/  IMAD.MOV R6, RZ, RZ, -R6 ;  /* 0x000000ffff067224 */ /* 0x000fe200078e0a06 */
[----:B------:R-:W-:Y:S01]  /*10b0*/  LEA.HI R22, R7, R22, RZ, 0x5 ;  /* 0x0000001607167211 */ /* 0x000fe200078f28ff */
[--C-:B------:R-:W-:Y:S01]  /*10c0*/  @!P6 IMAD.IADD R17, R17, 0x1, -R0.reuse ;  /* 0x000000011111e824 */ /* 0x100fe200078e0a00 */
[C---:B------:R-:W-:Y:S01]  /*10d0*/  ISETP.GT.U32.AND P6, PT, R0.reuse, R33, PT ;  /* 0x000000210000720c */ /* 0x040fe20003fc4070 */
[----:B------:R-:W-:Y:S01]  /*10e0*/  @!P1 IMAD.IADD R23, R23, 0x1, -R0 ;  /* 0x0000000117179824 */ /* 0x000fe200078e0a00 */
[C---:B------:R-:W-:Y:S01]  /*10f0*/  ISETP.GT.U32.AND P1, PT, R0.reuse, R37, PT ;  /* 0x000000250000720c */ /* 0x040fe20003f24070 */
[C---:B------:R-:W-:Y:S01]  /*1100*/  IMAD R41, R0.reuse, R6, R41 ;  /* 0x0000000600297224 */ /* 0x040fe200078e0229 */
[----:B------:R-:W-:Y:S01]  /*1110*/  SHF.R.S32.HI R22, RZ, 0x5, R22 ;  /* 0x00000005ff167819 */ /* 0x000fe20000011416 */
[--C-:B------:R-:W-:Y:S01]  /*1120*/  @!P5 IMAD.IADD R31, R31, 0x1, -R0.reuse ;  /* 0x000000011f1fd824 */ /* 0x100fe200078e0a00 */
[C---:B------:R-:W-:Y:S01]  /*1130*/  ISETP.GT.U32.AND P5, PT, R0.reuse, R23, PT ;  /* 0x000000170000720c */ /* 0x040fe20003fa4070 */
[--C-:B------:R-:W-:Y:S01]  /*1140*/  @!P4 IMAD.IADD R29, R29, 0x1, -R0.reuse ;  /* 0x000000011d1dc824 */ /* 0x100fe200078e0a00 */
[C---:B------:R-:W-:Y:S01]  /*1150*/  ISETP.GT.U32.AND P4, PT, R0.reuse, R41, PT ;  /* 0x000000290000720c */ /* 0x040fe20003f84070 */
[--C-:B------:R-:W-:Y:S01]  /*1160*/  @!P0 IMAD.IADD R35, R35, 0x1, -R0.reuse ;  /* 0x0000000123238824 */ /* 0x100fe200078e0a00 */
[C---:B------:R-:W-:Y:S01]  /*1170*/  ISETP.GT.U32.AND P0, PT, R0.reuse, R27, PT ;  /* 0x0000001b0000720c */ /* 0x040fe20003f04070 */
[--C-:B------:R-:W-:Y:S01]  /*1180*/  @!P3 IMAD.IADD R39, R39, 0x1, -R0.reuse ;  /* 0x000000012727b824 */ /* 0x100fe200078e0a00 */
[----:B------:R-:W-:Y:S01]  /*1190*/  ISETP.GT.U32.AND P3, PT, R0, R31, PT ;  /* 0x0000001f0000720c */ /* 0x000fe20003f64070 */
[--C-:B------:R-:W-:Y:S01]  /*11a0*/  @!P2 IMAD.IADD R25, R25, 0x1, -R0.reuse ;  /* 0x000000011919a824 */ /* 0x100fe200078e0a00 */
[----:B------:R-:W-:Y:S01]  /*11b0*/  ISETP.GE.AND P2, PT, R4, RZ, PT ;  /* 0x000000ff0400720c */ /* 0x000fe20003f46270 */
[----:B------:R-:W-:-:S02]  /*11c0*/  @!P6 IMAD.IADD R33, R33, 0x1, -R0 ;  /* 0x000000012121e824 */ /* 0x000fc400078e0a00 */
[--C-:B------:R-:W-:Y:S01]  /*11d0*/  @!P1 IMAD.IADD R37, R37, 0x1, -R0.reuse ;  /* 0x0000000125259824 */ /* 0x100fe200078e0a00 */
[C---:B------:R-:W-:Y:S01]  /*11e0*/  ISETP.GT.U32.AND P6, PT, R0.reuse, R25, PT ;  /* 0x000000190000720c */ /* 0x040fe20003fc4070 */
        /* <DEDUP_REMOVED lines=8> */
[----:B------:R-:W-:Y:S01]  /*1270*/  IMAD.MOV.U32 R2, RZ, RZ, R11 ;  /* 0x000000ffff027224 */ /* 0x000fe200078e000b */
[----:B------:R-:W-:Y:S01]  /*1280*/  ISETP.NE.AND P3, PT, R20, RZ, PT ;  /* 0x000000ff1400720c */ /* 0x000fe20003f65270 */
[----:B------:R-:W-:Y:S01]  /*1290*/  IMAD.SHL.U32 R6, R3, 0x2, RZ ;  /* 0x0000000203067824 */ /* 0x000fe200078e00ff */
[----:B------:R-:W-:Y:S01]  /*12a0*/  LOP3.LUT R11, RZ, R21, RZ, 0x33, !PT ;  /* 0x00000015ff0b7212 */ /* 0x000fe200078e33ff */
[--C-:B------:R-:W-:Y:S01]  /*12b0*/  @!P6 IMAD.IADD R25, R25, 0x1, -R0.reuse ;  /* 0x000000011919e824 */ /* 0x100fe200078e0a00 */
[C---:B------:R-:W-:Y:S01]  /*12c0*/  ISETP.GT.U32.AND P6, PT, R0.reuse, R39, PT ;  /* 0x000000270000720c */ /* 0x040fe20003fc4070 */
[----:B------:R-:W-:Y:S01]  /*12d0*/  @!P1 IMAD.IADD R29, R29, 0x1, -R0 ;  /* 0x000000011d1d9824 */ /* 0x000fe200078e0a00 */
[----:B------:R-:W-:Y:S01]  /*12e0*/  ISETP.GT.U32.AND P1, PT, R0, R41, PT ;  /* 0x000000290000720c */ /* 0x000fe20003f24070 */
[----:B------:R-:W-:Y:S01]  /*12f0*/  @!P2 IMAD.MOV R2, RZ, RZ, -R2 ;  /* 0x000000ffff02a224 */ /* 0x000fe200078e0a02 */
[----:B------:R-:W-:Y:S01]  /*1300*/  ISETP.LE.AND P2, PT, RZ, UR8, PT ;  /* 0x00000008ff007c0c */ /* 0x000fe2000bf43270 */
[--C-:B------:R-:W-:Y:S01]  /*1310*/  @!P4 IMAD.IADD R33, R33, 0x1, -R0.reuse ;  /* 0x000000012121c824 */ /* 0x100fe200078e0a00 */
[----:B------:R-:W-:Y:S01]  /*1320*/  ISETP.LE.AND P4, PT, RZ, UR5, PT ;  /* 0x00000005ff007c0c */ /* 0x000fe2000bf83270 */
[--C-:B------:R-:W-:Y:S01]  /*1330*/  @!P5 IMAD.IADD R35, R35, 0x1, -R0.reuse ;  /* 0x000000012323d824 */ /* 0x100fe200078e0a00 */
[----:B------:R-:W-:Y:S01]  /*1340*/  ISETP.LE.AND P5, PT, RZ, UR7, PT ;  /* 0x00000007ff007c0c */ /* 0x000fe2000bfa3270 */
[--C-:B------:R-:W-:Y:S01]  /*1350*/  @!P0 IMAD.IADD R37, R37, 0x1, -R0.reuse ;  /* 0x0000000125258824 */ /* 0x100fe200078e0a00 */
[----:B------:R-:W-:Y:S01]  /*1360*/  @!P3 LOP3.LUT R2, RZ, R20, RZ, 0x33, !PT ;  /* 0x00000014ff02b212 */ /* 0x000fe200078e33ff */
[----:B------:R-:W-:Y:S01]  /*1370*/  UMOV UR8, 0x80 ;  /* 0x0000008000087882 */ /* 0x000fe20000000000 */
[----:B------:R-:W-:Y:S01]  /*1380*/  ISETP.LE.AND P0, PT, RZ, UR6, PT ;  /* 0x00000006ff007c0c */ /* 0x000fe2000bf03270 */
[--C-:B------:R-:W-:Y:S01]  /*1390*/  @!P6 IMAD.IADD R39, R39, 0x1, -R0.reuse ;  /* 0x000000012727e824 */ /* 0x100fe200078e0a00 */
[----:B------:R-:W-:Y:S01]  /*13a0*/  ISETP.LE.AND P3, PT, RZ, UR9, PT ;  /* 0x00000009ff007c0c */ /* 0x000fe2000bf63270 */
[----:B------:R-:W-:Y:S01]  /*13b0*/  @!P1 IMAD.IADD R41, R41, 0x1, -R0 ;  /* 0x0000000129299824 */ /* 0x000fe200078e0a00 */
[----:B------:R-:W-:Y:S01]  /*13c0*/  ISETP.LE.AND P6, PT, RZ, UR24, PT ;  /* 0x00000018ff007c0c */ /* 0x000fe2000bfc3270 */
[----:B------:R-:W-:Y:S01]  /*13d0*/  IMAD.MOV.U32 R0, RZ, RZ, R9 ;  /* 0x000000ffff007224 */ /* 0x000fe200078e0009 */
[----:B------:R-:W-:Y:S01]  /*13e0*/  ISETP.NE.AND P1, PT, R21, RZ, PT ;  /* 0x000000ff1500720c */ /* 0x000fe20003f25270 */
[----:B------:R-:W-:Y:S01]  /*13f0*/  @!P2 IMAD.MOV R17, RZ, RZ, -R17 ;  /* 0x000000ffff11a224 */ /* 0x000fe200078e0a11 */
[----:B------:R-:W-:Y:S01]  /*1400*/  ISETP.LE.AND P2, PT, RZ, UR18, PT ;  /* 0x00000012ff007c0c */ /* 0x000fe2000bf43270 */
        /* <DEDUP_REMOVED lines=8> */
[----:B------:R-:W1:Y:S01]  /*1490*/  LDC.64 R8, c[0x0][0x218] ;  /* 0x00008600ff087b82 */ /* 0x000e620000000a00 */
[C---:B------:R-:W-:Y:S01]  /*14a0*/  SEL R17, R11.reuse, R17, !P1 ;  /* 0x000000110b117207 */ /* 0x040fe20004800000 */
[----:B------:R-:W-:Y:S01]  /*14b0*/  @!P6 IMAD.MOV R43, RZ, RZ, -R43 ;  /* 0x000000ffff2be224 */ /* 0x000fe200078e0a2b */
[----:B------:R-:W-:Y:S01]  /*14c0*/  SEL R0, R11, R0, !P1 ;  /* 0x000000000b007207 */ /* 0x000fe20004800000 */
        /* <DEDUP_REMOVED lines=10> */
[-C--:B0-----:R-:W-:Y:S01]  /*1570*/  IMAD R17, R17, R10.reuse, RZ ;  /* 0x0000000a11117224 */ /* 0x081fe200078e02ff */
[C---:B------:R-:W-:Y:S01]  /*1580*/  SEL R13, R11.reuse, R13, !P1 ;  /* 0x0000000d0b0d7207 */ /* 0x040fe20004800000 */
[----:B------:R-:W0:Y:S01]  /*1590*/  LDC R20, c[0x0][0x238] ;  /* 0x00008e00ff147b82 */ /* 0x000e220000000800 */
[C---:B------:R-:W-:Y:S01]  /*15a0*/  SEL R31, R11.reuse, R31, !P1 ;  /* 0x0000001f0b1f7207 */ /* 0x040fe20004800000 */
[----:B------:R-:W-:Y:S01]  /*15b0*/  @!P2 IMAD.MOV R39, RZ, RZ, -R39 ;  /* 0x000000ffff27a224 */ /* 0x000fe200078e0a27 */
        /* <DEDUP_REMOVED lines=8> */
[----:B------:R-:W-:Y:S01]  /*1640*/  SEL R27, R11, R27, !P1 ;  /* 0x0000001b0b1b7207 */ /* 0x000fe20004800000 */
[-C--:B------:R-:W-:Y:S01]  /*1650*/  IMAD R31, R31, R10.reuse, RZ ;  /* 0x0000000a1f1f7224 */ /* 0x080fe200078e02ff */
[C---:B------:R-:W-:Y:S01]  /*1660*/  SEL R29, R11.reuse, R29, !P1 ;  /* 0x0000001d0b1d7207 */ /* 0x040fe20004800000 */
[-C--:B------:R-:W-:Y:S01]  /*1670*/  IMAD R0, R0, R10.reuse, RZ ;  /* 0x0000000a00007224 */ /* 0x080fe200078e02ff */
[----:B------:R-:W-:Y:S01]  /*1680*/  SEL R33, R11, R33, !P1 ;  /* 0x000000210b217207 */ /* 0x000fe20004800000 */
[-C--:B------:R-:W-:Y:S01]  /*1690*/  IMAD R13, R13, R10.reuse, RZ ;  /* 0x0000000a0d0d7224 */ /* 0x080fe200078e02ff */
[----:B------:R-:W-:Y:S01]  /*16a0*/  SEL R35, R11, R35, !P1 ;  /* 0x000000230b237207 */ /* 0x000fe20004800000 */
[-C--:B------:R-:W-:Y:S01]  /*16b0*/  IMAD R15, R15, R10.reuse, RZ ;  /* 0x0000000a0f0f7224 */ /* 0x080fe200078e02ff */
[C---:B------:R-:W-:Y:S01]  /*16c0*/  SEL R37, R11.reuse, R37, !P1 ;  /* 0x000000250b257207 */ /* 0x040fe20004800000 */
[----:B------:R-:W-:Y:S01]  /*16d0*/  ULDC UR4, c[0x0][0x234] ;  /* 0x00008d0000047ab9 */ /* 0x000fe20000000800 */
[----:B------:R-:W-:Y:S01]  /*16e0*/  SEL R39, R11, R39, !P1 ;  /* 0x000000270b277207 */ /* 0x000fe20004800000 */
[-C--:B------:R-:W-:Y:S01]  /*16f0*/  IMAD R19, R19, R10.reuse, RZ ;  /* 0x0000000a13137224 */ /* 0x080fe200078e02ff */
[----:B------:R-:W-:Y:S01]  /*1700*/  SEL R41, R11, R41, !P1 ;  /* 0x000000290b297207 */ /* 0x000fe20004800000 */
[-C--:B------:R-:W-:Y:S01]  /*1710*/  IMAD R23, R23, R10.reuse, RZ ;  /* 0x0000000a17177224 */ /* 0x080fe200078e02ff */
[----:B------:R-:W-:Y:S01]  /*1720*/  SEL R11, R11, R43, !P1 ;  /* 0x0000002b0b0b7207 */ /* 0x000fe20004800000 */
[----:B------:R-:W-:Y:S01]  /*1730*/  IMAD R25, R25, R10, RZ ;  /* 0x0000000a19197224 */ /* 0x000fe200078e02ff */
[----:B-1----:R-:W-:Y:S01]  /*1740*/  LEA R96, P5, R17, R8, 0x1 ;  /* 0x0000000811607211 */ /* 0x002fe200078a08ff */
[-C--:B------:R-:W-:Y:S01]  /*1750*/  IMAD R27, R27, R10.reuse, RZ ;  /* 0x0000000a1b1b7224 */ /* 0x080fe200078e02ff */
[----:B------:R-:W-:Y:S01]  /*1760*/  LOP3.LUT R7, R45, 0x1fe, R6, 0x78, !PT ;  /* 0x000001fe2d077812 */ /* 0x000fe200078e7806 */
[-C--:B------:R-:W-:Y:S01]  /*1770*/  IMAD R11, R11, R10.reuse, RZ ;  /* 0x0000000a0b0b7224 */ /* 0x080fe200078e02ff */
[-C--:B------:R-:W-:Y:S01]  /*1780*/  LEA.HI.X.SX32 R97, R17, R9.reuse, 0x1, P5 ;  /* 0x0000000911617211 */ /* 0x080fe200028f0eff */
[----:B------:R-:W-:Y:S01]  /*1790*/  IMAD R29, R29, R10, RZ ;  /* 0x0000000a1d1d7224 */ /* 0x000fe200078e02ff */
[CC--:B------:R-:W-:Y:S01]  /*17a0*/  LEA R80, P5, R31.reuse, R8.reuse, 0x1 ;  /* 0x000000081f507211 */ /* 0x0c0fe200078a08ff */
[----:B------:R-:W-:Y:S01]  /*17b0*/  IMAD R6, R2, UR4, RZ ;  /* 0x0000000402067c24 */ /* 0x000fe2000f8e02ff */
[C---:B------:R-:W-:Y:S01]  /*17c0*/  LEA R99, P2, R0.reuse, R8, 0x1 ;  /* 0x0000000800637211 */ /* 0x040fe200078408ff */
[----:B------:R-:W-:Y:S01]  /*17d0*/  ULDC.64 UR6, c[0x0][0x210] ;  /* 0x0000840000067ab9 */ /* 0x000fe20000000a00 */
[-C--:B------:R-:W-:Y:S01]  /*17e0*/  LEA.HI.X.SX32 R81, R31, R9.reuse, 0x1, P5 ;  /* 0x000000091f517211 */ /* 0x080fe200028f0eff */
[----:B------:R-:W-:Y:S01]  /*17f0*/  IMAD R33, R33, R10, RZ ;  /* 0x0000000a21217224 */ /* 0x000fe200078e02ff */
[----:B------:R-:W-:Y:S01]  /*1800*/  LEA R77, P5, R11, R8, 0x1 ;  /* 0x000000080b4d7211 */ /* 0x000fe200078a08ff */
[----:B------:R-:W-:Y:S01]  /*1810*/  IMAD R35, R35, R10, RZ ;  /* 0x0000000a23237224 */ /* 0x000fe200078e02ff */
[----:B------:R-:W-:Y:S01]  /*1820*/  LEA R94, P3, R13, R8, 0x1 ;  /* 0x000000080d5e7211 */ /* 0x000fe200078608ff */
[-C--:B------:R-:W-:Y:S01]  /*1830*/  IMAD R37, R37, R10.reuse, RZ ;  /* 0x0000000a25257224 */ /* 0x080fe200078e02ff */
[-C--:B------:R-:W-:Y:S01]  /*1840*/  LEA.HI.X.SX32 R84, R11, R9.reuse, 0x1, P5 ;  /* 0x000000090b547211 */ /* 0x080fe200028f0eff */
[----:B------:R-:W-:Y:S01]  /*1850*/  IMAD R39, R39, R10, RZ ;  /* 0x0000000a27277224 */ /* 0x000fe200078e02ff */
[----:B------:R-:W1:Y:S01]  /*1860*/  LDC R11, c[0x0][0x23c] ;  /* 0x00008f00ff0b7b82 */ /* 0x000e620000000800 */
[----:B------:R-:W-:Y:S01]  /*1870*/  LEA R109, P4, R15, R8, 0x1 ;  /* 0x000000080f6d7211 */ /* 0x000fe200078808ff */
[----:B------:R-:W-:Y:S01]  /*1880*/  IMAD R41, R41, R10, RZ ;  /* 0x0000000a29297224 */ /* 0x000fe200078e02ff */
[-C--:B------:R-:W-:Y:S01]  /*1890*/  LEA.HI.X.SX32 R101, R0, R9.reuse, 0x1, P2 ;  /* 0x0000000900657211 */ /* 0x080fe200010f0eff */
[----:B------:R-:W-:Y:S01]  /*18a0*/  UIADD3 UR4, UR12, 0x2000, URZ ;  /* 0x000020000c047890 */ /* 0x000fe2000fffe03f */
[-C--:B------:R-:W-:Y:S01]  /*18b0*/  LEA.HI.X.SX32 R95, R13, R9.reuse, 0x1, P3 ;  /* 0x000000090d5f7211 */ /* 0x080fe200018f0eff */
[----:B0-----:R-:W-:Y:S01]  /*18c0*/  IMAD R16, R56, R20, RZ ;  /* 0x0000001438107224 */ /* 0x001fe200078e02ff */
[----:B------:R-:W-:Y:S01]  /*18d0*/  LEA.HI.X.SX32 R111, R15, R9, 0x1, P4 ;  /* 0x000000090f6f7211 */ /* 0x000fe200020f0eff */
[----:B------:R-:W-:Y:S01]  /*18e0*/  USHF.R.U32.HI UR4, URZ, 0x4, UR4 ;  /* 0x000000043f047899 */ /* 0x000fe20008011604 */
[----:B------:R-:W-:Y:S01]  /*18f0*/  LEA R105, P6, R19, R8, 0x1 ;  /* 0x0000000813697211 */ /* 0x000fe200078c08ff */
[----:B------:R-:W-:Y:S01]  /*1900*/  IMAD R15, R5, R20, RZ ;  /* 0x00000014050f7224 */ /* 0x000fe200078e02ff */
[-C--:B------:R-:W-:Y:S01]  /*1910*/  LEA R90, P1, R23, R8.reuse, 0x1 ;  /* 0x00000008175a7211 */ /* 0x080fe200078208ff */
[----:B------:R-:W-:Y:S01]  /*1920*/  USGXT.U32 UR4, UR4, 0xe ;  /* 0x0000000e0404789a */ /* 0x000fe20008000000 */
[----:B------:R-:W-:Y:S01]  /*1930*/  LEA R92, P2, R25, R8, 0x1 ;  /* 0x00000008195c7211 */ /* 0x000fe200078408ff */
[----:B------:R-:W-:Y:S01]  /*1940*/  IMAD R17, R61, R20, RZ ;  /* 0x000000143d117224 */ /* 0x000fe200078e02ff */
[----:B------:R-:W-:Y:S01]  /*1950*/  LEA R2, P3, R27, R8, 0x1 ;  /* 0x000000081b027211 */ /* 0x000fe200078608ff */
[----:B------:R-:W-:Y:S01]  /*1960*/  IMAD R18, R60, R20, RZ ;  /* 0x000000143c127224 */ /* 0x000fe200078e02ff */
[----:B------:R-:W-:-:S02]  /*1970*/  LEA R0, P4, R29, R8, 0x1 ;  /* 0x000000081d007211 */ /* 0x000fc400078808ff */
[----:B------:R-:W-:Y:S02]  /*1980*/  CS2R R30, SRZ ;  /* 0x00000000001e7805 */ /* 0x000fe4000001ff00 */
[----:B------:R-:W-:Y:S02]  /*1990*/  LEA R62, P0, R6, UR6, 0x1 ;  /* 0x00000006063e7c11 */ /* 0x000fe4000f8008ff */
[----:B------:R-:W-:Y:S02]  /*19a0*/  CS2R R42, SRZ ;  /* 0x00000000002a7805 */ /* 0x000fe4000001ff00 */
[-C--:B------:R-:W-:Y:S01]  /*19b0*/  LEA.HI.X.SX32 R103, R19, R9.reuse, 0x1, P6 ;  /* 0x0000000913677211 */ /* 0x080fe200030f0eff */
[----:B------:R-:W-:Y:S01]  /*19c0*/  IMAD R19, R57, R20, RZ ;  /* 0x0000001439137224 */ /* 0x000fe200078e02ff */
[----:B------:R-:W-:Y:S01]  /*19d0*/  LEA.HI.X.SX32 R91, R23, R9, 0x1, P1 ;  /* 0x00000009175b7211 */ /* 0x000fe200008f0eff */
[----:B-1----:R-:W-:Y:S01]  /*19e0*/  IMAD R10, R58, R11, RZ ;  /* 0x0000000b3a0a7224 */ /* 0x002fe200078e02ff */
[----:B------:R-:W-:-:S02]  /*19f0*/  LEA.HI.X.SX32 R93, R25, R9, 0x1, P2 ;  /* 0x00000009195d7211 */ /* 0x000fc400010f0eff */
[----:B------:R-:W-:Y:S02]  /*1a00*/  CS2R R24, SRZ ;  /* 0x0000000000187805 */ /* 0x000fe4000001ff00 */
[-C--:B------:R-:W-:Y:S02]  /*1a10*/  LEA.HI.X.SX32 R87, R27, R9.reuse, 0x1, P3 ;  /* 0x000000091b577211 */ /* 0x080fe400018f0eff */
[----:B------:R-:W-:Y:S02]  /*1a20*/  CS2R R26, SRZ ;  /* 0x00000000001a7805 */ /* 0x000fe4000001ff00 */
[----:B------:R-:W-:Y:S02]  /*1a30*/  LEA.HI.X.SX32 R85, R29, R9, 0x1, P4 ;  /* 0x000000091d557211 */ /* 0x000fe400020f0eff */
[----:B------:R-:W-:Y:S02]  /*1a40*/  CS2R R28, SRZ ;  /* 0x00000000001c7805 */ /* 0x000fe4000001ff00 */
[----:B------:R-:W-:-:S02]  /*1a50*/  LEA R88, P6, R33, R8, 0x1 ;  /* 0x0000000821587211 */ /* 0x000fc400078c08ff */
[----:B------:R-:W-:Y:S02]  /*1a60*/  CS2R R44, SRZ ;  /* 0x00000000002c7805 */ /* 0x000fe4000001ff00 */
[-C--:B------:R-:W-:Y:S01]  /*1a70*/  LEA R82, P1, R35, R8.reuse, 0x1 ;  /* 0x0000000823527211 */ /* 0x080fe200078208ff */
[----:B------:R-:W-:Y:S01]  /*1a80*/  UMOV UR9, 0x40000040 ;  /* 0x4000004000097882 */ /* 0x000fe20000000000 */
[-C--:B------:R-:W-:Y:S01]  /*1a90*/  LEA R78, P2, R37, R8.reuse, 0x1 ;  /* 0x00000008254e7211 */ /* 0x080fe200078408ff */
[----:B------:R-:W-:Y:S01]  /*1aa0*/  UMOV UR5, URZ ;  /* 0x0000003f00057c82 */ /* 0x000fe20008000000 */
[-C--:B------:R-:W-:Y:S01]  /*1ab0*/  LEA R70, P3, R39, R8.reuse, 0x1 ;  /* 0x0000000827467211 */ /* 0x080fe200078608ff */
[----:B------:R-:W-:Y:S01]  /*1ac0*/  UIADD3.64 UR8, UR4, UR8, URZ ;  /* 0x0000000804087297 */ /* 0x000fe2000fffe03f */
[----:B------:R-:W-:Y:S01]  /*1ad0*/  LEA R76, P4, R41, R8, 0x1 ;  /* 0x00000008294c7211 */ /* 0x000fe200078808ff */
[----:B------:R-:W-:Y:S01]  /*1ae0*/  ULDC UR16, c[0x0][0x230] ;  /* 0x00008c0000107ab9 */ /* 0x000fe20000000800 */
[----:B------:R-:W-:-:S02]  /*1af0*/  LEA.HI.X.SX32 R63, R6, UR7, 0x1, P0 ;  /* 0x00000007063f7c11 */ /* 0x000fc400080f0eff */
[C---:B------:R-:W-:Y:S02]  /*1b00*/  LOP3.LUT R23, R5.reuse, 0x18, RZ, 0xfc, !PT ;  /* 0x0000001805177812 */ /* 0x040fe400078efcff */
[----:B------:R-:W-:Y:S02]  /*1b10*/  LOP3.LUT R6, R5, 0x1c, RZ, 0xfc, !PT ;  /* 0x0000001c05067812 */ /* 0x000fe400078efcff */
[-C--:B------:R-:W-:Y:S01]  /*1b20*/  LEA.HI.X.SX32 R89, R33, R9.reuse, 0x1, P6 ;  /* 0x0000000921597211 */ /* 0x080fe200030f0eff */
[-C--:B------:R-:W-:Y:S01]  /*1b30*/  IMAD R13, R23, R20.reuse, RZ ;  /* 0x00000014170d7224 */ /* 0x080fe200078e02ff */
[-C--:B------:R-:W-:Y:S01]  /*1b40*/  LEA.HI.X.SX32 R83, R35, R9.reuse, 0x1, P1 ;  /* 0x0000000923537211 */ /* 0x080fe200008f0eff */
[----:B------:R-:W-:Y:S01]  /*1b50*/  IMAD R12, R6, R20, RZ ;  /* 0x00000014060c7224 */ /* 0x000fe200078e02ff */
[----:B------:R-:W-:Y:S02]  /*1b60*/  LEA.HI.X.SX32 R79, R37, R9, 0x1, P2 ;  /* 0x00000009254f7211 */ /* 0x000fe400010f0eff */
[----:B------:R-:W-:-:S02]  /*1b70*/  CS2R R32, SRZ ;  /* 0x0000000000207805 */ /* 0x000fc4000001ff00 */
[-C--:B------:R-:W-:Y:S02]  /*1b80*/  LEA.HI.X.SX32 R71, R39, R9.reuse, 0x1, P3 ;  /* 0x0000000927477211 */ /* 0x080fe400018f0eff */
[----:B------:R-:W-:Y:S02]  /*1b90*/  CS2R R34, SRZ ;  /* 0x0000000000227805 */ /* 0x000fe4000001ff00 */
[----:B------:R-:W-:Y:S01]  /*1ba0*/  LEA.HI.X.SX32 R107, R41, R9, 0x1, P4 ;  /* 0x00000009296b7211 */ /* 0x000fe200020f0eff */
[----:B------:R-:W-:Y:S01]  /*1bb0*/  IMAD.SHL.U32 R9, R11, 0x20, RZ ;  /* 0x000000200b097824 */ /* 0x000fe200078e00ff */
[----:B------:R-:W-:Y:S01]  /*1bc0*/  CS2R R36, SRZ ;  /* 0x0000000000247805 */ /* 0x000fe2000001ff00 */
[----:B------:R-:W-:Y:S01]  /*1bd0*/  IMAD.SHL.U32 R11, R20, 0x20, RZ ;  /* 0x00000020140b7824 */ /* 0x000fe200078e00ff */
[----:B------:R-:W-:Y:S02]  /*1be0*/  CS2R R38, SRZ ;  /* 0x0000000000267805 */ /* 0x000fe4000001ff00 */
[----:B------:R-:W-:Y:S01]  /*1bf0*/  CS2R R40, SRZ ;  /* 0x0000000000287805 */ /* 0x000fe2000001ff00 */
[----:B------:R-:W-:Y:S01]  /*1c00*/  IMAD R20, R59, R20, RZ ;  /* 0x000000143b147224 */ /* 0x000fe200078e02ff */
[----:B------:R-:W-:-:S07]  /*1c10*/  LOP3.LUT R21, R7, 0x40, RZ, 0x3c, !PT ;  /* 0x0000004007157812 */ /* 0x000fce00078e3cff */
.L_x_1:
[----:B------:R-:W-:Y:S01]  /*1c20*/  ISETP.GE.AND P0, PT, R5, UR16, PT ;  /* 0x0000001005007c0c */ /* 0x000fe2000bf06270 */
[----:B------:R-:W-:Y:S01]  /*1c30*/  IMAD.WIDE R64, R15, 0x2, R62 ;  /* 0x000000020f407825 */ /* 0x000fe200078e023e */
[----:B------:R-:W-:Y:S02]  /*1c40*/  PRMT R98, RZ, 0x7610, R98 ;  /* 0x00007610ff627816 */ /* 0x000fe40000000062 */
[----:B------:R-:W-:Y:S01]  /*1c50*/  ISETP.GE.AND P1, PT, R59, UR16, PT ;  /* 0x000000103b007c0c */ /* 0x000fe2000bf26270 */
[----:B------:R-:W-:Y:S01]  /*1c60*/  IMAD.WIDE R66, R20, 0x2, R62 ;  /* 0x0000000214427825 */ /* 0x000fe200078e023e */
[----:B------:R-:W-:-:S07]  /*1c70*/  PRMT R122, RZ, 0x7610, R122 ;  /* 0x00007610ff7a7816 */ /* 0x000fce000000007a */
[----:B------:R0:W2:Y:S01]  /*1c80*/  @!P0 LDG.E.U16 R98, desc[UR14][R64.64] ;  /* 0x0000000e40628981 */ /* 0x0000a2000c1e1500 */
[----:B------:R-:W-:Y:S02]  /*1c90*/  ISETP.GE.AND P0, PT, R60, UR16, PT ;  /* 0x000000103c007c0c */ /* 0x000fe4000bf06270 */
[----:B------:R-:W-:Y:S01]  /*1ca0*/  PRMT R8, RZ, 0x7610, R8 ;  /* 0x00007610ff087816 */ /* 0x000fe20000000008 */
[----:B------:R1:W3:Y:S01]  /*1cb0*/  @!P1 LDG.E.U16 R122, desc[UR14][R66.64] ;  /* 0x0000000e427a9981 */ /* 0x0002e2000c1e1500 */
[----:B------:R-:W-:Y:S01]  /*1cc0*/  ISETP.GE.AND P1, PT, R61, UR16, PT ;  /* 0x000000103d007c0c */ /* 0x000fe2000bf26270 */
[--C-:B------:R-:W-:Y:S01]  /*1cd0*/  IMAD.WIDE R68, R19, 0x2, R62.reuse ;  /* 0x0000000213447825 */ /* 0x100fe200078e023e */
[----:B------:R-:W-:Y:S02]  /*1ce0*/  ISETP.GE.AND P2, PT, R57, UR16, PT ;  /* 0x0000001039007c0c */ /* 0x000fe4000bf46270 */
[----:B------:R-:W-:Y:S01]  /*1cf0*/  ISETP.GE.AND P3, PT, R56, UR16, PT ;  /* 0x0000001038007c0c */ /* 0x000fe2000bf66270 */
[----:B0-----:R-:W-:Y:S01]  /*1d00*/  IMAD.WIDE R64, R18, 0x2, R62 ;  /* 0x0000000212407825 */ /* 0x001fe200078e023e */
[----:B------:R-:W-:-:S02]  /*1d10*/  ISETP.GE.AND P4, PT, R23, UR16, PT ;  /* 0x0000001017007c0c */ /* 0x000fc4000bf86270 */
[----:B------:R-:W-:Y:S01]  /*1d20*/  PRMT R120, RZ, 0x7610, R120 ;  /* 0x00007610ff787816 */ /* 0x000fe20000000078 */
[----:B-1----:R-:W-:Y:S01]  /*1d30*/  IMAD.WIDE R66, R17, 0x2, R62 ;  /* 0x0000000211427825 */ /* 0x002fe200078e023e */
[----:B------:R0:W4:Y:S01]  /*1d40*/  @!P0 LDG.E.U16 R8, desc[UR14][R64.64] ;  /* 0x0000000e40088981 */ /* 0x000122000c1e1500 */
[----:B------:R-:W-:Y:S02]  /*1d50*/  ISETP.GE.AND P0, PT, R6, UR16, PT ;  /* 0x0000001006007c0c */ /* 0x000fe4000bf06270 */
[----:B------:R-:W-:Y:S01]  /*1d60*/  PRMT R14, RZ, 0x7610, R14 ;  /* 0x00007610ff0e7816 */ /* 0x000fe2000000000e */
[----:B------:R-:W-:Y:S01]  /*1d70*/  IMAD.WIDE R72, R16, 0x2, R62 ;  /* 0x0000000210487825 */ /* 0x000fe200078e023e */
[----:B------:R-:W-:Y:S01]  /*1d80*/  PRMT R118, RZ, 0x7610, R118 ;  /* 0x00007610ff767816 */ /* 0x000fe20000000076 */
[----:B------:R-:W5:Y:S01]  /*1d90*/  @!P1 LDG.E.U16 R120, desc[UR14][R66.64] ;  /* 0x0000000e42789981 */ /* 0x000f62000c1e1500 */
[----:B------:R-:W-:Y:S01]  /*1da0*/  PRMT R124, RZ, 0x7610, R124 ;  /* 0x00007610ff7c7816 */ /* 0x000fe2000000007c */
[----:B------:R-:W-:Y:S01]  /*1db0*/  IMAD.WIDE R74, R13, 0x2, R62 ;  /* 0x000000020d4a7825 */ /* 0x000fe200078e023e */
[----:B------:R-:W-:Y:S01]  /*1dc0*/  PRMT R116, RZ, 0x7610, R116 ;  /* 0x00007610ff747816 */ /* 0x000fe20000000074 */
[----:B------:R1:W3:Y:S02]  /*1dd0*/  @!P2 LDG.E.U16 R14, desc[UR14][R68.64] ;  /* 0x0000000e440ea981 */ /* 0x0002e4000c1e1500 */
[----:B0-----:R-:W-:-:S02]  /*1de0*/  IMAD.MOV.U32 R64, RZ, RZ, R70 ;  /* 0x000000ffff407224 */ /* 0x001fc400078e0046 */
[----:B------:R-:W-:Y:S01]  /*1df0*/  IMAD.MOV.U32 R65, RZ, RZ, R71 ;  /* 0x000000ffff417224 */ /* 0x000fe200078e0047 */
[----:B------:R0:W5:Y:S01]  /*1e00*/  @!P3 LDG.E.U16 R118, desc[UR14][R72.64] ;  /* 0x0000000e4876b981 */ /* 0x000162000c1e1500 */
[----:B------:R-:W-:-:S03]  /*1e10*/  IMAD.WIDE R70, R12, 0x2, R62 ;  /* 0x000000020c467825 */ /* 0x000fc600078e023e */
[----:B------:R0:W5:Y:S04]  /*1e20*/  @!P4 LDG.E.U16 R124, desc[UR14][R74.64] ;  /* 0x0000000e4a7cc981 */ /* 0x000168000c1e1500 */
[----:B------:R0:W5:Y:S01]  /*1e30*/  @!P0 LDG.E.U16 R116, desc[UR14][R70.64] ;  /* 0x0000000e46748981 */ /* 0x000162000c1e1500 */
[----:B------:R-:W-:Y:S01]  /*1e40*/  BAR.SYNC.DEFER_BLOCKING 0x0 ;  /* 0x0000000000007b1d */ /* 0x000fe20000010000 */
[----:B------:R-:W-:Y:S01]  /*1e50*/  ISETP.GE.AND P1, PT, R58, UR16, PT ;  /* 0x000000103a007c0c */ /* 0x000fe2000bf26270 */
[----:B-1----:R-:W-:Y:S02]  /*1e60*/  IMAD.MOV.U32 R68, RZ, RZ, R77 ;  /* 0x000000ffff447224 */ /* 0x002fe400078e004d */
[----:B------:R-:W-:Y:S01]  /*1e70*/  IMAD.MOV.U32 R69, RZ, RZ, R84 ;  /* 0x000000ffff457224 */ /* 0x000fe200078e0054 */
[----:B------:R-:W-:Y:S01]  /*1e80*/  PRMT R114, RZ, 0x7610, R114 ;  /* 0x00007610ff727816 */ /* 0x000fe20000000072 */
[----:B------:R-:W-:-:S02]  /*1e90*/  IMAD.MOV.U32 R66, RZ, RZ, R76 ;  /* 0x000000ffff427224 */ /* 0x000fc400078e004c */
[----:B------:R-:W-:Y:S01]  /*1ea0*/  IMAD.MOV.U32 R67, RZ, RZ, R107 ;  /* 0x000000ffff437224 */ /* 0x000fe200078e006b */
[----:B------:R-:W-:Y:S01]  /*1eb0*/  PRMT R112, RZ, 0x7610, R112 ;  /* 0x00007610ff707816 */ /* 0x000fe20000000070 */
[----:B0-----:R-:W-:-:S04]  /*1ec0*/  IMAD.WIDE R72, R10, 0x2, R68 ;  /* 0x000000020a487825 */ /* 0x001fc800078e0244 */
[----:B------:R-:W-:Y:S01]  /*1ed0*/  IMAD.WIDE R74, R10, 0x2, R66 ;  /* 0x000000020a4a7825 */ /* 0x000fe200078e0242 */
[----:B------:R-:W-:Y:S02]  /*1ee0*/  PRMT R104, RZ, 0x7610, R104 ;  /* 0x00007610ff687816 */ /* 0x000fe40000000068 */
[----:B------:R-:W-:Y:S01]  /*1ef0*/  PRMT R106, RZ, 0x7610, R106 ;  /* 0x00007610ff6a7816 */ /* 0x000fe2000000006a */
[----:B------:R-:W-:Y:S01]  /*1f00*/  IMAD.MOV.U32 R70, RZ, RZ, R80 ;  /* 0x000000ffff467224 */ /* 0x000fe200078e0050 */
[----:B------:R0:W5:Y:S04]  /*1f10*/  @!P1 LDG.E.U16 R114, desc[UR14][R72.64] ;  /* 0x0000000e48729981 */ /* 0x000168000c1e1500 */
[----:B------:R1:W5:Y:S01]  /*1f20*/  @!P1 LDG.E.U16 R112, desc[UR14][R74.64] ;  /* 0x0000000e4a709981 */ /* 0x000362000c1e1500 */
[----:B------:R-:W-:-:S02]  /*1f30*/  IMAD.MOV.U32 R71, RZ, RZ, R81 ;  /* 0x000000ffff477224 */ /* 0x000fc400078e0051 */
[----:B0-----:R-:W-:Y:S02]  /*1f40*/  IMAD.MOV.U32 R72, RZ, RZ, R88 ;  /* 0x000000ffff487224 */ /* 0x001fe400078e0058 */
[----:B------:R-:W-:Y:S02]  /*1f50*/  IMAD.MOV.U32 R73, RZ, RZ, R89 ;  /* 0x000000ffff497224 */ /* 0x000fe400078e0059 */
[----:B-1----:R-:W-:Y:S02]  /*1f60*/  IMAD.MOV.U32 R74, RZ, RZ, R82 ;  /* 0x000000ffff4a7224 */ /* 0x002fe400078e0052 */
[----:B------:R-:W-:Y:S02]  /*1f70*/  IMAD.MOV.U32 R75, RZ, RZ, R83 ;  /* 0x000000ffff4b7224 */ /* 0x000fe400078e0053 */
[----:B------:R-:W-:Y:S01]  /*1f80*/  IMAD.WIDE R82, R10, 0x2, R72 ;  /* 0x000000020a527825 */ /* 0x000fe200078e0248 */
[----:B------:R-:W-:-:S03]  /*1f90*/  PRMT R110, RZ, 0x7610, R110 ;  /* 0x00007610ff6e7816 */ /* 0x000fc6000000006e */
[C---:B------:R-:W-:Y:S01]  /*1fa0*/  IMAD.WIDE R80, R10.reuse, 0x2, R74 ;  /* 0x000000020a507825 */ /* 0x040fe200078e024a */
[----:B------:R0:W5:Y:S03]  /*1fb0*/  @!P1 LDG.E.U16 R104, desc[UR14][R82.64] ;  /* 0x0000000e52689981 */ /* 0x000166000c1e1500 */
[----:B------:R-:W-:Y:S01]  /*1fc0*/  IMAD.WIDE R76, R10, 0x2, R64 ;  /* 0x000000020a4c7825 */ /* 0x000fe200078e0240 */
[----:B------:R1:W5:Y:S04]  /*1fd0*/  @!P1 LDG.E.U16 R106, desc[UR14][R80.64] ;  /* 0x0000000e506a9981 */ /* 0x000368000c1e1500 */
[----:B------:R1:W5:Y:S01]  /*1fe0*/  @!P1 LDG.E.U16 R110, desc[UR14][R76.64] ;  /* 0x0000000e4c6e9981 */ /* 0x000362000c1e1500 */
[----:B0-----:R-:W-:-:S02]  /*1ff0*/  IMAD.MOV.U32 R82, RZ, RZ, R0 ;  /* 0x000000ffff527224 */ /* 0x001fc400078e0000 */
[----:B------:R-:W-:Y:S02]  /*2000*/  IMAD.MOV.U32 R83, RZ, RZ, R85 ;  /* 0x000000ffff537224 */ /* 0x000fe400078e0055 */
[--C-:B-1----:R-:W-:Y:S01]  /*2010*/  IMAD.MOV.U32 R80, RZ, RZ, R2.reuse ;  /* 0x000000ffff507224 */ /* 0x102fe200078e0002 */
[----:B------:R-:W-:Y:S01]  /*2020*/  PRMT R2, RZ, 0x7610, R2 ;  /* 0x00007610ff027816 */ /* 0x000fe20000000002 */
[----:B------:R-:W-:Y:S02]  /*2030*/  IMAD.MOV.U32 R81, RZ, RZ, R87 ;  /* 0x000000ffff517224 */ /* 0x000fe400078e0057 */
[----:B------:R-:W-:Y:S02]  /*2040*/  IMAD.MOV.U32 R76, RZ, RZ, R78 ;  /* 0x000000ffff4c7224 */ /* 0x000fe400078e004e */
[----:B------:R-:W-:Y:S02]  /*2050*/  IMAD.MOV.U32 R77, RZ, RZ, R79 ;  /* 0x000000ffff4d7224 */ /* 0x000fe400078e004f */
[----:B------:R-:W-:Y:S01]  /*2060*/  IMAD.WIDE R84, R10, 0x2, R82 ;  /* 0x000000020a547825 */ /* 0x000fe200078e0252 */
[----:B------:R-:W-:-:S02]  /*2070*/  PRMT R0, RZ, 0x7610, R0 ;  /* 0x00007610ff007816 */ /* 0x000fc40000000000 */
[----:B------:R-:W-:Y:S01]  /*2080*/  PRMT R108, RZ, 0x7610, R108 ;  /* 0x00007610ff6c7816 */ /* 0x000fe2000000006c */
[C---:B------:R-:W-:Y:S01]  /*2090*/  IMAD.WIDE R86, R10.reuse, 0x2, R80 ;  /* 0x000000020a567825 */ /* 0x040fe200078e0250 */
[----:B------:R0:W5:Y:S03]  /*20a0*/  @!P1 LDG.E.U16 R2, desc[UR14][R84.64] ;  /* 0x0000000e54029981 */ /* 0x000166000c1e1500 */
[----:B------:R-:W-:Y:S01]  /*20b0*/  IMAD.WIDE R78, R10, 0x2, R76 ;  /* 0x000000020a4e7825 */ /* 0x000fe200078e024c */
[----:B------:R1:W5:Y:S04]  /*20c0*/  @!P1 LDG.E.U16 R0, desc[UR14][R86.64] ;  /* 0x0000000e56009981 */ /* 0x000368000c1e1500 */
[----:B------:R1:W5:Y:S01]  /*20d0*/  @!P1 LDG.E.U16 R108, desc[UR14][R78.64] ;  /* 0x0000000e4e6c9981 */ /* 0x000362000c1e1500 */
[----:B0-----:R-:W-:-:S02]  /*20e0*/  IMAD.MOV.U32 R84, RZ, RZ, R105 ;  /* 0x000000ffff547224 */ /* 0x001fc400078e0069 */
[----:B------:R-:W-:Y:S01]  /*20f0*/  IMAD.MOV.U32 R85, RZ, RZ, R103 ;  /* 0x000000ffff557224 */ /* 0x000fe200078e0067 */
[----:B------:R-:W-:Y:S01]  /*2100*/  PRMT R105, RZ, 0x7610, R105 ;  /* 0x00007610ff697816 */ /* 0x000fe20000000069 */
[----:B-1----:R-:W-:Y:S02]  /*2110*/  IMAD.MOV.U32 R86, RZ, RZ, R90 ;  /* 0x000000ffff567224 */ /* 0x002fe400078e005a */
[----:B------:R-:W-:Y:S02]  /*2120*/  IMAD.MOV.U32 R87, RZ, RZ, R91 ;  /* 0x000000ffff577224 */ /* 0x000fe400078e005b */
[----:B------:R-:W-:Y:S02]  /*2130*/  IMAD.MOV.U32 R78, RZ, RZ, R92 ;  /* 0x000000ffff4e7224 */ /* 0x000fe400078e005c */
[----:B------:R-:W-:Y:S02]  /*2140*/  IMAD.MOV.U32 R79, RZ, RZ, R93 ;  /* 0x000000ffff4f7224 */ /* 0x000fe400078e005d */
[----:B------:R-:W-:Y:S01]  /*2150*/  IMAD.WIDE R90, R10, 0x2, R84 ;  /* 0x000000020a5a7825 */ /* 0x000fe200078e0254 */
[----:B------:R-:W-:-:S03]  /*2160*/  PRMT R100, RZ, 0x7610, R100 ;  /* 0x00007610ff647816 */ /* 0x000fc60000000064 */
[C---:B------:R-:W-:Y:S01]  /*2170*/  IMAD.WIDE R92, R10.reuse, 0x2, R78 ;  /* 0x000000020a5c7825 */ /* 0x040fe200078e024e */
[----:B------:R0:W5:Y:S01]  /*2180*/  @!P1 LDG.E.U16 R105, desc[UR14][R90.64] ;  /* 0x0000000e5a699981 */ /* 0x000162000c1e1500 */
[----:B------:R-:W-:Y:S02]  /*2190*/  PRMT R102, RZ, 0x7610, R102 ;  /* 0x00007610ff667816 */ /* 0x000fe40000000066 */
[----:B------:R-:W-:Y:S01]  /*21a0*/  IMAD.WIDE R88, R10, 0x2, R70 ;  /* 0x000000020a587825 */ /* 0x000fe200078e0246 */
[----:B------:R1:W5:Y:S01]  /*21b0*/  @!P1 LDG.E.U16 R100, desc[UR14][R92.64] ;  /* 0x0000000e5c649981 */ /* 0x000362000c1e1500 */
[----:B------:R-:W-:-:S03]  /*21c0*/  PRMT R103, RZ, 0x7610, R103 ;  /* 0x00007610ff677816 */ /* 0x000fc60000000067 */
[----:B------:R1:W5:Y:S01]  /*21d0*/  @!P1 LDG.E.U16 R102, desc[UR14][R88.64] ;  /* 0x0000000e58669981 */ /* 0x000362000c1e1500 */
[----:B0-----:R-:W-:Y:S02]  /*21e0*/  IMAD.MOV.U32 R90, RZ, RZ, R109 ;  /* 0x000000ffff5a7224 */ /* 0x001fe400078e006d */
[----:B------:R-:W-:Y:S01]  /*21f0*/  IMAD.MOV.U32 R91, RZ, RZ, R111 ;  /* 0x000000ffff5b7224 */ /* 0x000fe200078e006f */
[----:B------:R-:W-:Y:S01]  /*2200*/  PRMT R109, RZ, 0x7610, R109 ;  /* 0x00007610ff6d7816 */ /* 0x000fe2000000006d */
[----:B-1----:R-:W-:-:S04]  /*2210*/  IMAD.WIDE R92, R10, 0x2, R90 ;  /* 0x000000020a5c7825 */ /* 0x002fc800078e025a */
[----:B------:R-:W-:Y:S01]  /*2220*/  IMAD.WIDE R88, R10, 0x2, R86 ;  /* 0x000000020a587825 */ /* 0x000fe200078e0256 */
[----:B------:R0:W5:Y:S01]  /*2230*/  @!P1 LDG.E.U16 R109, desc[UR14][R92.64] ;  /* 0x0000000e5c6d9981 */ /* 0x000162000c1e1500 */
[----:B------:R-:W-:-:S03]  /*2240*/  PRMT R111, RZ, 0x7610, R111 ;  /* 0x00007610ff6f7816 */ /* 0x000fc6000000006f */
[----:B------:R1:W5:Y:S01]  /*2250*/  @!P1 LDG.E.U16 R103, desc[UR14][R88.64] ;  /* 0x0000000e58679981 */ /* 0x000362000c1e1500 */
[----:B0-----:R-:W-:Y:S02]  /*2260*/  IMAD.MOV.U32 R92, RZ, RZ, R94 ;  /* 0x000000ffff5c7224 */ /* 0x001fe400078e005e */
[----:B------:R-:W-:Y:S02]  /*2270*/  IMAD.MOV.U32 R93, RZ, RZ, R95 ;  /* 0x000000ffff5d7224 */ /* 0x000fe400078e005f */
[----:B-1----:R-:W-:Y:S02]  /*2280*/  IMAD.MOV.U32 R88, RZ, RZ, R96 ;  /* 0x000000ffff587224 */ /* 0x002fe400078e0060 */
[----:B------:R-:W-:Y:S02]  /*2290*/  IMAD.MOV.U32 R89, RZ, RZ, R97 ;  /* 0x000000ffff597224 */ /* 0x000fe400078e0061 */
[----:B------:R-:W-:Y:S01]  /*22a0*/  IMAD.WIDE R94, R10, 0x2, R92 ;  /* 0x000000020a5e7825 */ /* 0x000fe200078e025c */
[----:B------:R-:W-:-:S03]  /*22b0*/  PRMT R107, RZ, 0x7610, R107 ;  /* 0x00007610ff6b7816 */ /* 0x000fc6000000006b */
[C---:B------:R-:W-:Y:S01]  /*22c0*/  IMAD.WIDE R96, R10.reuse, 0x2, R88 ;  /* 0x000000020a607825 */ /* 0x040fe200078e0258 */
[----:B------:R0:W5:Y:S04]  /*22d0*/  @!P1 LDG.E.U16 R111, desc[UR14][R94.64] ;  /* 0x0000000e5e6f9981 */ /* 0x000168000c1e1500 */
[----:B------:R1:W5:Y:S01]  /*22e0*/  @!P1 LDG.E.U16 R107, desc[UR14][R96.64] ;  /* 0x0000000e606b9981 */ /* 0x000362000c1e1500 */
[----:B0-----:R-:W-:Y:S02]  /*22f0*/  IMAD.MOV.U32 R94, RZ, RZ, R99 ;  /* 0x000000ffff5e7224 */ /* 0x001fe400078e0063 */
[----:B------:R-:W-:Y:S01]  /*2300*/  IMAD.MOV.U32 R95, RZ, RZ, R101 ;  /* 0x000000ffff5f7224 */ /* 0x000fe200078e0065 */
[----:B------:R-:W-:Y:S01]  /*2310*/  PRMT R99, RZ, 0x7610, R99 ;  /* 0x00007610ff637816 */ /* 0x000fe20000000063 */
[----:B-1----:R-:W-:-:S05]  /*2320*/  IMAD.WIDE R96, R10, 0x2, R94 ;  /* 0x000000020a607825 */ /* 0x002fca00078e025e */
[----:B------:R-:W5:Y:S01]  /*2330*/  @!P1 LDG.E.U16 R99, desc[UR14][R96.64] ;  /* 0x0000000e60639981 */ /* 0x000f62000c1e1500 */
[----:B------:R-:W-:-:S04]  /*2340*/  USHF.L.U32 UR6, UR17, 0x6, URZ ;  /* 0x0000000611067899 */ /* 0x000fc8000800063f */
[----:B------:R-:W-:-:S04]  /*2350*/  ULOP3.LUT UR6, UR6, 0x100, URZ, 0xc0, !UPT ;  /* 0x0000010006067892 */ /* 0x000fc8000f8ec03f */
[----:B------:R-:W-:-:S04]  /*2360*/  ULEA.HI UR6, UR12, UR6, URZ, 0x1c ;  /* 0x000000060c067291 */ /* 0x000fc8000f8fe03f */
[----:B------:R-:W-:Y:S01]  /*2370*/  ULOP3.LUT UR6, UR6, 0x3fff, URZ, 0xc0, !UPT ;  /* 0x00003fff06067892 */ /* 0x000fe2000f8ec03f */
[----:B------:R-:W-:Y:S01]  /*2380*/  UMOV UR20, UR4 ;  /* 0x0000000400147c82 */ /* 0x000fe20008000000 */
[----:B------:R-:W-:Y:S01]  /*2390*/  UMOV UR21, 0x40000040 ;  /* 0x4000004000157882 */ /* 0x000fe20000000000 */
[----:B------:R-:W-:-:S04]  /*23a0*/  UMOV UR23, 0x80000020 ;  /* 0x8000002000177882 */ /* 0x000fc80000000000 */
[----:B------:R-:W-:Y:S01]  /*23b0*/  UMOV UR22, UR6 ;  /* 0x0000000600167c82 */ /* 0x000fe20008000000 */
[----:B--2---:R-:W-:Y:S04]  /*23c0*/  STS.U16 [R7+UR12+0x2000], R98 ;  /* 0x0020006207007988 */ /* 0x004fe8000800040c */
[----:B----4-:R-:W-:Y:S04]  /*23d0*/  STS.U16 [R7+UR12+0x2400], R8 ;  /* 0x0024000807007988 */ /* 0x010fe8000800040c */
[----:B---3--:R-:W-:Y:S04]  /*23e0*/  STS.U16 [R7+UR12+0x2800], R14 ;  /* 0x0028000e07007988 */ /* 0x008fe8000800040c */
[----:B-----5:R-:W-:Y:S04]  /*23f0*/  STS.U16 [R7+UR12+0x2c00], R124 ;  /* 0x002c007c07007988 */ /* 0x020fe8000800040c */
[----:B------:R-:W-:Y:S04]  /*2400*/  STS.U16 [R21+UR12+0x2200], R122 ;  /* 0x0022007a15007988 */ /* 0x000fe8000800040c */
[----:B------:R-:W-:Y:S04]  /*2410*/  STS.U16 [R21+UR12+0x2600], R120 ;  /* 0x0026007815007988 */ /* 0x000fe8000800040c */
[----:B------:R-:W-:Y:S04]  /*2420*/  STS.U16 [R21+UR12+0x2a00], R118 ;  /* 0x002a007615007988 */ /* 0x000fe8000800040c */
[----:B------:R-:W-:Y:S04]  /*2430*/  STS.U16 [R21+UR12+0x2e00], R116 ;  /* 0x002e007415007988 */ /* 0x000fe8000800040c */
[----:B------:R-:W-:Y:S04]  /*2440*/  STS.U16 [R7+UR12], R114 ;  /* 0x0000007207007988 */ /* 0x000fe8000800040c */
[----:B------:R-:W-:Y:S04]  /*2450*/  STS.U16 [R7+UR12+0x200], R112 ;  /* 0x0002007007007988 */ /* 0x000fe8000800040c */
        /* <DEDUP_REMOVED lines=11> */
[----:B------:R0:W-:Y:S04]  /*2510*/  STS.U16 [R7+UR12+0x1c00], R111 ;  /* 0x001c006f07007988 */ /* 0x0001e8000800040c */
[----:B------:R-:W-:Y:S04]  /*2520*/  STS.U16 [R7+UR12+0x1800], R107 ;  /* 0x0018006b07007988 */ /* 0x000fe8000800040c */
[----:B------:R1:W-:Y:S01]  /*2530*/  STS.U16 [R7+UR12+0x1e00], R99 ;  /* 0x001e006307007988 */ /* 0x0003e2000800040c */
[----:B------:R2:W-:Y:S06]  /*2540*/  MEMBAR.ALL.CTA ;  /* 0x0000000000007992 */ /* 0x0005ec0000008000 */
[----:B--2---:R-:W2:Y:S02]  /*2550*/  FENCE.VIEW.ASYNC.S ;  /* 0x00000000000073c6 */ /* 0x004ea40000000000 */
[----:B--2---:R-:W-:Y:S06]  /*2560*/  BAR.SYNC.DEFER_BLOCKING 0x0 ;  /* 0x0000000000007b1d */ /* 0x004fec0000010000 */
[----:B------:R-:W-:-:S06]  /*2570*/  WARPGROUP.ARRIVE ;  /* 0x00000000000079c5 */ /* 0x000fcc0000000000 */
[----:B------:R-:W-:Y:S01]  /*2580*/  HGMMA.64x64x16.F32.BF16 R24, gdesc[UR20].tnspA, R24 ;  /* 0x20e00000141879f0 */ /* 0x000fe20008701818 */
[----:B------:R-:W-:Y:S01]  /*2590*/  UMOV UR10, 0xfffffffe ;  /* 0xfffffffe000a7882 */ /* 0x000fe20000000000 */
[----:B------:R-:W-:Y:S01]  /*25a0*/  UMOV UR11, 0x7fffffdf ;  /* 0x7fffffdf000b7882 */ /* 0x000fe20000000000 */
[----:B------:R-:W-:Y:S02]  /*25b0*/  UMOV UR7, URZ ;  /* 0x0000003f00077c82 */ /* 0x000fe40008000000 */
[----:B------:R-:W-:Y:S01]  /*25c0*/  UIADD3.64 UR10, UR6, -UR10, URZ ;  /* 0x8000000a060a7297 */ /* 0x000fe2000fffe03f */
[----:B------:R-:W-:-:S05]  /*25d0*/  VIADD R22, R22, 0xffffffff ;  /* 0xffffffff16167836 */ /* 0x000fca0000000000 */
[----:B------:R-:W-:-:S03]  /*25e0*/  ISETP.NE.U32.AND P0, PT, R22, RZ, PT ;  /* 0x000000ff1600720c */ /* 0x000fc60003f05070 */
[----:B------:R-:W-:Y:S01]  /*25f0*/  HGMMA.64x64x16.F32.BF16 R24, gdesc[UR8].tnspA, R24, gsb0 ;  /* 0x20e00000081879f0 */ /* 0x000fe20008001818 */
[----:B0-----:R-:W-:Y:S01]  /*2600*/  IMAD.WIDE R110, R9, 0x2, R90 ;  /* 0x00000002096e7825 */ /* 0x001fe200078e025a */
[----:B------:R-:W-:-:S03]  /*2610*/  UIADD3 UR16, UR16, -0x20, URZ ;  /* 0xffffffe010107890 */ /* 0x000fc6000fffe03f */
[----:B------:R-:W-:-:S04]  /*2620*/  IMAD.WIDE R102, R9, 0x2, R84 ;  /* 0x0000000209667825 */ /* 0x000fc800078e0254 */
        /* <DEDUP_REMOVED lines=11> */
[----:B------:R-:W-:Y:S02]  /*26e0*/  IMAD.MOV.U32 R0, RZ, RZ, R84 ;  /* 0x000000ffff007224 */ /* 0x000fe400078e0054 */
[----:B------:R-:W-:-:S04]  /*26f0*/  IMAD.WIDE R78, R9, 0x2, R76 ;  /* 0x00000002094e7825 */ /* 0x000fc800078e024c */
[----:B-1----:R-:W-:Y:S02]  /*2700*/  IMAD.MOV.U32 R99, RZ, RZ, R100 ;  /* 0x000000ffff637224 */ /* 0x002fe400078e0064 */
[----:B------:R-:W-:Y:S02]  /*2710*/  IMAD.MOV.U32 R109, RZ, RZ, R110 ;  /* 0x000000ffff6d7224 */ /* 0x000fe400078e006e */
[----:B------:R-:W-:Y:S02]  /*2720*/  IMAD.MOV.U32 R105, RZ, RZ, R102 ;  /* 0x000000ffff697224 */ /* 0x000fe400078e0066 */
[----:B------:R-:W-:Y:S02]  /*2730*/  IMAD.MOV.U32 R2, RZ, RZ, R86 ;  /* 0x000000ffff027224 */ /* 0x000fe400078e0056 */
[----:B------:R-:W-:-:S04]  /*2740*/  IMAD.WIDE R88, R9, 0x2, R72 ;  /* 0x0000000209587825 */ /* 0x000fc800078e0248 */
[----:B------:R-:W-:Y:S01]  /*2750*/  IMAD.WIDE R82, R9, 0x2, R74 ;  /* 0x0000000209527825 */ /* 0x000fe200078e024a */
[----:B------:R-:W-:-:S03]  /*2760*/  WARPGROUP.DEPBAR.LE gsb0, 0x0 ;  /* 0x00008000000079c5 */ /* 0x000fc60000010000 */
[----:B------:R-:W-:Y:S02]  /*2770*/  IMAD.MOV.U32 R70, RZ, RZ, R64 ;  /* 0x000000ffff467224 */ /* 0x000fe400078e0040 */
[----:B------:R-:W-:Y:S02]  /*2780*/  IMAD.MOV.U32 R71, RZ, RZ, R65 ;  /* 0x000000ffff477224 */ /* 0x000fe400078e0041 */
[----:B------:R-:W-:-:S04]  /*2790*/  IMAD.WIDE R62, R11, 0x2, R62 ;  /* 0x000000020b3e7825 */ /* 0x000fc800078e023e */
[----:B------:R-:W-:Y:S02]  /*27a0*/  IMAD.MOV.U32 R76, RZ, RZ, R66 ;  /* 0x000000ffff4c7224 */ /* 0x000fe400078e0042 */
[----:B------:R-:W-:Y:S02]  /*27b0*/  IMAD.MOV.U32 R107, RZ, RZ, R67 ;  /* 0x000000ffff6b7224 */ /* 0x000fe400078e0043 */
[----:B------:R-:W-:Y:S02]  /*27c0*/  IMAD.MOV.U32 R77, RZ, RZ, R68 ;  /* 0x000000ffff4d7224 */ /* 0x000fe400078e0044 */
[----:B------:R-:W-:Y:S01]  /*27d0*/  IMAD.MOV.U32 R84, RZ, RZ, R69 ;  /* 0x000000ffff547224 */ /* 0x000fe200078e0045 */
[----:B------:R-:W-:Y:S06]  /*27e0*/  @P0 BRA `(.L_x_1) ;  /* 0xfffffff4000c0947 */ /* 0x000fec000383ffff */
[----:B------:R-:W-:Y:S02]  /*27f0*/  F2FP.BF16.F32.PACK_AB R8, R31, R27 ;  /* 0x0000001b1f08723e */ /* 0x000fe400000010ff */
[----:B------:R-:W-:Y:S02]  /*2800*/  F2FP.BF16.F32.PACK_AB R12, R30, R26 ;  /* 0x0000001a1e0c723e */ /* 0x000fe400000010ff */
[----:B------:R-:W-:Y:S02]  /*2810*/  F2FP.BF16.F32.PACK_AB R16, R29, R25 ;  /* 0x000000191d10723e */ /* 0x000fe400000010ff */
[----:B------:R-:W-:Y:S02]  /*2820*/  F2FP.BF16.F32.PACK_AB R11, R55, R51 ;  /* 0x00000033370b723e */ /* 0x000fe400000010ff */
[----:B------:R-:W-:Y:S02]  /*2830*/  F2FP.BF16.F32.PACK_AB R10, R47, R43 ;  /* 0x0000002b2f0a723e */ /* 0x000fe400000010ff */
[----:B------:R-:W-:-:S02]  /*2840*/  F2FP.BF16.F32.PACK_AB R9, R39, R35 ;  /* 0x000000232709723e */ /* 0x000fc400000010ff */
        /* <DEDUP_REMOVED lines=9> */
[----:B------:R-:W-:-:S07]  /*28e0*/  F2FP.BF16.F32.PACK_AB R24, R28, R24 ;  /* 0x000000181c18723e */ /* 0x000fce00000010ff */
.L_x_0:
[C---:B------:R-:W-:Y:S01]  /*28f0*/  LOP3.LUT R0, R3.reuse, 0x80, RZ, 0xc0, !PT ;  /* 0x0000008003007812 */ /* 0x040fe200078ec0ff */
[----:B------:R-:W-:Y:S01]  /*2900*/  BAR.SYNC.DEFER_BLOCKING 0x0 ;  /* 0x0000000000007b1d */ /* 0x000fe20000010000 */
[C---:B------:R-:W-:Y:S02]  /*2910*/  IMAD.SHL.U32 R2, R3.reuse, 0x200, RZ ;  /* 0x0000020003027824 */ /* 0x040fe400078e00ff */
[----:B------:R-:W-:Y:S01]  /*2920*/  R2UR UR4, R0 ;  /* 0x00000000000472ca */ /* 0x000fe200000e0000 */
[C---:B------:R-:W-:Y:S02]  /*2930*/  IMAD.SHL.U32 R0, R3.reuse, 0x8, RZ ;  /* 0x0000000803007824 */ /* 0x040fe400078e00ff */
[C---:B------:R-:W-:Y:S01]  /*2940*/  IMAD.SHL.U32 R6, R3.reuse, 0x4, RZ ;  /* 0x0000000403067824 */ /* 0x040fe200078e00ff */
[----:B------:R-:W-:Y:S01]  /*2950*/  LOP3.LUT R7, R2, 0x3000, RZ, 0xc0, !PT ;  /* 0x0000300002077812 */ /* 0x000fe200078ec0ff */
[C---:B------:R-:W-:Y:S01]  /*2960*/  IMAD.SHL.U32 R20, R3.reuse, 0x800, RZ ;  /* 0x0000080003147824 */ /* 0x040fe200078e00ff */
[----:B------:R-:W-:Y:S01]  /*2970*/  LOP3.LUT R21, R0, 0x300, RZ, 0xc0, !PT ;  /* 0x0000030000157812 */ /* 0x000fe200078ec0ff */
[C---:B------:R-:W-:Y:S01]  /*2980*/  IMAD.SHL.U32 R0, R3.reuse, 0x20, RZ ;  /* 0x0000002003007824 */ /* 0x040fe200078e00ff */
[----:B------:R-:W-:Y:S01]  /*2990*/  ULDC UR6, c[0x0][0x244] ;  /* 0x0000910000067ab9 */ /* 0x000fe20000000800 */
[----:B------:R-:W-:Y:S01]  /*29a0*/  IMAD.SHL.U32 R3, R3, 0x10, RZ ;  /* 0x0000001003037824 */ /* 0x000fe200078e00ff */
[----:B------:R-:W-:Y:S01]  /*29b0*/  LOP3.LUT R6, R21, 0x70, R6, 0xf8, !PT ;  /* 0x0000007015067812 */ /* 0x000fe200078ef806 */
[----:B------:R-:W-:Y:S01]  /*29c0*/  ULDC.64 UR8, c[0x0][0x228] ;  /* 0x00008a0000087ab9 */ /* 0x000fe20000000a00 */
[----:B------:R-:W-:Y:S01]  /*29d0*/  LOP3.LUT R7, R7, 0x60, R0, 0xf8, !PT ;  /* 0x0000006007077812 */ /* 0x000fe200078ef800 */
[----:B------:R-:W-:Y:S01]  /*29e0*/  ULEA UR5, UR4, UR12, 0x4 ;  /* 0x0000000c04057291 */ /* 0x000fe2000f8e203f */
[----:B------:R-:W-:Y:S01]  /*29f0*/  LOP3.LUT R20, R20, 0x3000, RZ, 0xc0, !PT ;  /* 0x0000300014147812 */ /* 0x000fe200078ec0ff */
[----:B------:R-:W-:Y:S01]  /*2a00*/  USHF.R.U32.HI UR4, URZ, 0x2, UR4 ;  /* 0x000000023f047899 */ /* 0x000fe20008011604 */
[----:B------:R-:W-:Y:S01]  /*2a10*/  LOP3.LUT R6, R7, R6, RZ, 0x3c, !PT ;  /* 0x0000000607067212 */ /* 0x000fe200078e3cff */
[----:B------:R-:W-:Y:S01]  /*2a20*/  IMAD R2, R4, UR6, RZ ;  /* 0x0000000604027c24 */ /* 0x000fe2000f8e02ff */
[----:B------:R-:W-:Y:S01]  /*2a30*/  LOP3.LUT R21, R20, 0x7f0, R3, 0xf8, !PT ;  /* 0x000007f014157812 */ /* 0x000fe200078ef803 */
[----:B------:R-:W-:Y:S01]  /*2a40*/  IMAD.U32 R28, RZ, RZ, UR13 ;  /* 0x0000000dff1c7e24 */ /* 0x000fe2000f8e00ff */
[----:B------:R-:W0:Y:S01]  /*2a50*/  LDC R20, c[0x0][0x248] ;  /* 0x00009200ff147b82 */ /* 0x000e220000000800 */
[----:B------:R-:W-:Y:S01]  /*2a60*/  LOP3.LUT R7, R5, UR13, RZ, 0xfc, !PT ;  /* 0x0000000d05077c12 */ /* 0x000fe2000f8efcff */
[----:B------:R1:W-:Y:S01]  /*2a70*/  STS.128 [R6+UR5], R24 ;  /* 0x0000001806007988 */ /* 0x0003e20008000c05 */
[----:B------:R-:W-:Y:S01]  /*2a80*/  LOP3.LUT R48, R21, UR4, RZ, 0x3c, !PT ;  /* 0x0000000415307c12 */ /* 0x000fe2000f8e3cff */
[----:B------:R-:W-:Y:S01]  /*2a90*/  ULDC.64 UR6, c[0x0][0x220] ;  /* 0x0000880000067ab9 */ /* 0x000fe20000000a00 */
[----:B------:R-:W-:Y:S01]  /*2aa0*/  ISETP.GE.AND P0, PT, R4, UR8, PT ;  /* 0x0000000804007c0c */ /* 0x000fe2000bf06270 */
[----:B------:R-:W-:Y:S01]  /*2ab0*/  STS.128 [R6+UR5+0x400], R16 ;  /* 0x0004001006007988 */ /* 0x000fe20008000c05 */
[----:B------:R-:W-:-:S02]  /*2ac0*/  LOP3.LUT R49, R48, 0x40, RZ, 0x3c, !PT ;  /* 0x0000004030317812 */ /* 0x000fc400078e3cff */
[C---:B------:R-:W-:Y:S01]  /*2ad0*/  LEA R0, P1, R2.reuse, UR6, 0x1 ;  /* 0x0000000602007c11 */ /* 0x040fe2000f8208ff */
[----:B------:R2:W-:Y:S01]  /*2ae0*/  STS.128 [R6+UR5+0x80], R12 ;  /* 0x0000800c06007988 */ /* 0x0005e20008000c05 */
[----:B------:R-:W-:Y:S02]  /*2af0*/  ISETP.LT.AND P3, PT, R7, UR9, !P0 ;  /* 0x0000000907007c0c */ /* 0x000fe4000c761270 */
[----:B------:R-:W-:Y:S01]  /*2b00*/  LEA.HI.X.SX32 R2, R2, UR7, 0x1, P1 ;  /* 0x0000000702027c11 */ /* 0x000fe200088f0eff */
[----:B------:R3:W-:Y:S01]  /*2b10*/  STS.128 [R6+UR5+0x480], R8 ;  /* 0x0004800806007988 */ /* 0x0007e20008000c05 */
[C-C-:B------:R-:W-:Y:S02]  /*2b20*/  LOP3.LUT R3, R28.reuse, 0x74, R5.reuse, 0xfe, !PT ;  /* 0x000000741c037812 */ /* 0x140fe400078efe05 */
[C-C-:B------:R-:W-:Y:S01]  /*2b30*/  LOP3.LUT R21, R28.reuse, 0x6c, R5.reuse, 0xfe, !PT ;  /* 0x0000006c1c157812 */ /* 0x140fe200078efe05 */
[----:B------:R-:W-:Y:S01]  /*2b40*/  BAR.SYNC.DEFER_BLOCKING 0x0 ;  /* 0x0000000000007b1d */ /* 0x000fe20000010000 */
[----:B-1----:R-:W-:-:S02]  /*2b50*/  LOP3.LUT R27, R28, 0x78, R5, 0xfe, !PT ;  /* 0x000000781c1b7812 */ /* 0x002fc400078efe05 */
[C-C-:B------:R-:W-:Y:S02]  /*2b60*/  LOP3.LUT R25, R28.reuse, 0x70, R5.reuse, 0xfe, !PT ;  /* 0x000000701c197812 */ /* 0x140fe400078efe05 */
[C-C-:B------:R-:W-:Y:S01]  /*2b70*/  LOP3.LUT R46, R28.reuse, 0x68, R5.reuse, 0xfe, !PT ;  /* 0x000000681c2e7812 */ /* 0x140fe200078efe05 */
[----:B0-----:R-:W-:Y:S01]  /*2b80*/  IMAD R45, R7, R20, RZ ;  /* 0x00000014072d7224 */ /* 0x001fe200078e02ff */
[C-C-:B------:R-:W-:Y:S02]  /*2b90*/  LOP3.LUT R7, R28.reuse, 0x8, R5.reuse, 0xfe, !PT ;  /* 0x000000081c077812 */ /* 0x140fe400078efe05 */
[C-C-:B--2---:R-:W-:Y:S02]  /*2ba0*/  LOP3.LUT R13, R28.reuse, 0x4, R5.reuse, 0xfe, !PT ;  /* 0x000000041c0d7812 */ /* 0x144fe400078efe05 */
[----:B------:R-:W-:Y:S01]  /*2bb0*/  LEA R4, P2, R45, R0, 0x1 ;  /* 0x000000002d047211 */ /* 0x000fe200078408ff */
[-C--:B------:R-:W-:Y:S01]  /*2bc0*/  IMAD R47, R7, R20.reuse, RZ ;  /* 0x00000014072f7224 */ /* 0x080fe200078e02ff */
[C---:B------:R-:W-:Y:S01]  /*2bd0*/  ISETP.LT.AND P1, PT, R13.reuse, UR9, !P0 ;  /* 0x000000090d007c0c */ /* 0x040fe2000c721270 */
[----:B------:R-:W-:Y:S01]  /*2be0*/  IMAD R13, R13, R20, RZ ;  /* 0x000000140d0d7224 */ /* 0x000fe200078e02ff */
[----:B------:R-:W-:-:S02]  /*2bf0*/  LOP3.LUT R22, R28, 0x64, R5, 0xfe, !PT ;  /* 0x000000641c167812 */ /* 0x000fc400078efe05 */
[C-C-:B------:R-:W-:Y:S02]  /*2c00*/  LOP3.LUT R23, R28.reuse, 0x60, R5.reuse, 0xfe, !PT ;  /* 0x000000601c177812 */ /* 0x140fe400078efe05 */
[C-C-:B------:R-:W-:Y:S02]  /*2c10*/  LOP3.LUT R24, R28.reuse, 0x5c, R5.reuse, 0xfe, !PT ;  /* 0x0000005c1c187812 */ /* 0x140fe400078efe05 */
[C-C-:B------:R-:W-:Y:S02]  /*2c20*/  LOP3.LUT R26, R28.reuse, 0x58, R5.reuse, 0xfe, !PT ;  /* 0x000000581c1a7812 */ /* 0x140fe400078efe05 */
[C-C-:B------:R-:W-:Y:S01]  /*2c30*/  LOP3.LUT R36, R28.reuse, 0x54, R5.reuse, 0xfe, !PT ;  /* 0x000000541c247812 */ /* 0x140fe200078efe05 */
[----:B------:R-:W0:Y:S01]  /*2c40*/  LDS.128 R16, [R48+UR12] ;  /* 0x0000000c30107984 */ /* 0x000e220008000c00 */
[C-C-:B------:R-:W-:Y:S02]  /*2c50*/  LOP3.LUT R37, R28.reuse, 0x50, R5.reuse, 0xfe, !PT ;  /* 0x000000501c257812 */ /* 0x140fe400078efe05 */
[C-C-:B------:R-:W-:Y:S01]  /*2c60*/  LOP3.LUT R38, R28.reuse, 0x4c, R5.reuse, 0xfe, !PT ;  /* 0x0000004c1c267812 */ /* 0x140fe200078efe05 */
[----:B------:R-:W1:Y:S01]  /*2c70*/  LDS.128 R8, [R49+UR12] ;  /* 0x0000000c31087984 */ /* 0x000e620008000c00 */
[----:B------:R-:W-:-:S02]  /*2c80*/  LOP3.LUT R39, R28, 0x48, R5, 0xfe, !PT ;  /* 0x000000481c277812 */ /* 0x000fc400078efe05 */
[C-C-:B------:R-:W-:Y:S02]  /*2c90*/  LOP3.LUT R40, R28.reuse, 0x44, R5.reuse, 0xfe, !PT ;  /* 0x000000441c287812 */ /* 0x140fe400078efe05 */
[C-C-:B------:R-:W-:Y:S02]  /*2ca0*/  LOP3.LUT R41, R28.reuse, 0x40, R5.reuse, 0xfe, !PT ;  /* 0x000000401c297812 */ /* 0x140fe400078efe05 */
[C-C-:B------:R-:W-:Y:S02]  /*2cb0*/  LOP3.LUT R42, R28.reuse, 0x3c, R5.reuse, 0xfe, !PT ;  /* 0x0000003c1c2a7812 */ /* 0x140fe400078efe05 */
[C-C-:B------:R-:W-:Y:S02]  /*2cc0*/  LOP3.LUT R43, R28.reuse, 0x38, R5.reuse, 0xfe, !PT ;  /* 0x000000381c2b7812 */ /* 0x140fe400078efe05 */
[C-C-:B------:R-:W-:Y:S02]  /*2cd0*/  LOP3.LUT R50, R28.reuse, 0x34, R5.reuse, 0xfe, !PT ;  /* 0x000000341c327812 */ /* 0x140fe400078efe05 */
        /* <DEDUP_REMOVED lines=10> */
[----:B------:R-:W-:Y:S02]  /*2d80*/  LOP3.LUT R35, R28, 0xc, R5, 0xfe, !PT ;  /* 0x0000000c1c237812 */ /* 0x000fe400078efe05 */
[----:B------:R-:W-:Y:S01]  /*2d90*/  LEA.HI.X.SX32 R5, R45, R2, 0x1, P2 ;  /* 0x000000022d057211 */ /* 0x000fe200010f0eff */
[----:B------:R-:W-:Y:S01]  /*2da0*/  IMAD R45, R20, 0x20, R45 ;  /* 0x00000020142d7824 */ /* 0x000fe200078e022d */
[----:B---3--:R-:W-:-:S02]  /*2db0*/  LEA R6, P5, R13, R0, 0x1 ;  /* 0x000000000d067211 */ /* 0x008fc400078a08ff */
[----:B------:R-:W-:Y:S01]  /*2dc0*/  ISETP.LT.AND P2, PT, R12, UR9, !P0 ;  /* 0x000000090c007c0c */ /* 0x000fe2000c741270 */
[----:B0-----:R0:W-:Y:S01]  /*2dd0*/  @P3 STG.E.U16 desc[UR14][R4.64], R16 ;  /* 0x0000001004003986 */ /* 0x0011e2000c10150e */
[----:B------:R-:W-:Y:S02]  /*2de0*/  LEA R12, P3, R47, R0, 0x1 ;  /* 0x000000002f0c7211 */ /* 0x000fe400078608ff */
[----:B------:R-:W-:Y:S02]  /*2df0*/  ISETP.LT.AND P4, PT, R7, UR9, !P0 ;  /* 0x0000000907007c0c */ /* 0x000fe4000c781270 */
[-C--:B------:R-:W-:Y:S02]  /*2e00*/  LEA.HI.X.SX32 R7, R13, R2.reuse, 0x1, P5 ;  /* 0x000000020d077211 */ /* 0x080fe400028f0eff */
[----:B------:R-:W-:Y:S01]  /*2e10*/  LEA.HI.X.SX32 R13, R47, R2, 0x1, P3 ;  /* 0x000000022f0d7211 */ /* 0x000fe200018f0eff */
[-C--:B------:R-:W-:Y:S01]  /*2e20*/  IMAD R47, R15, R20.reuse, RZ ;  /* 0x000000140f2f7224 */ /* 0x080fe200078e02ff */
[C---:B------:R-:W-:Y:S01]  /*2e30*/  ISETP.LT.AND P3, PT, R35.reuse, UR9, !P0 ;  /* 0x0000000923007c0c */ /* 0x040fe2000c761270 */
[----:B------:R-:W-:Y:S01]  /*2e40*/  IMAD R35, R35, R20, RZ ;  /* 0x0000001423237224 */ /* 0x000fe200078e02ff */
[----:B-1----:R1:W-:Y:S01]  /*2e50*/  @P1 STG.E.U16 desc[UR14][R6.64], R8 ;  /* 0x0000000806001986 */ /* 0x0023e2000c10150e */
[----:B------:R-:W-:-:S02]  /*2e60*/  ISETP.LT.AND P1, PT, R15, UR9, !P0 ;  /* 0x000000090f007c0c */ /* 0x000fc4000c721270 */
[----:B0-----:R-:W-:Y:S02]  /*2e70*/  PRMT R5, R16, 0x7632, R5 ;  /* 0x0000763210057816 */ /* 0x001fe40000000005 */
[-C--:B------:R-:W-:Y:S02]  /*2e80*/  LEA R14, P5, R35, R0.reuse, 0x1 ;  /* 0x00000000230e7211 */ /* 0x080fe400078a08ff */
[----:B------:R-:W-:Y:S01]  /*2e90*/  LEA R4, P6, R47, R0, 0x1 ;  /* 0x000000002f047211 */ /* 0x000fe200078c08ff */
[----:B------:R0:W-:Y:S01]  /*2ea0*/  @P4 STG.E.U16 desc[UR14][R12.64], R5 ;  /* 0x000000050c004986 */ /* 0x0001e2000c10150e */
[----:B------:R-:W-:Y:S02]  /*2eb0*/  LEA.HI.X.SX32 R15, R35, R2, 0x1, P5 ;  /* 0x00000002230f7211 */ /* 0x000fe400028f0eff */
[C---:B------:R-:W-:Y:S01]  /*2ec0*/  ISETP.LT.AND P5, PT, R31.reuse, UR9, !P0 ;  /* 0x000000091f007c0c */ /* 0x040fe2000c7a1270 */
[----:B------:R-:W-:Y:S01]  /*2ed0*/  IMAD R31, R31, R20, RZ ;  /* 0x000000141f1f7224 */ /* 0x000fe200078e02ff */
[----:B-1----:R-:W-:-:S02]  /*2ee0*/  PRMT R7, R8, 0x7632, R7 ;  /* 0x0000763208077816 */ /* 0x002fc40000000007 */
[C---:B------:R-:W-:Y:S01]  /*2ef0*/  ISETP.LT.AND P4, PT, R33.reuse, UR9, !P0 ;  /* 0x0000000921007c0c */ /* 0x040fe2000c781270 */
[----:B------:R-:W-:Y:S01]  /*2f00*/  IMAD R33, R33, R20, RZ ;  /* 0x0000001421217224 */ /* 0x000fe200078e02ff */
[----:B------:R-:W-:Y:S01]  /*2f10*/  PRMT R8, R17, 0x7632, R8 ;  /* 0x0000763211087816 */ /* 0x000fe20000000008 */
[----:B------:R1:W-:Y:S01]  /*2f20*/  @P3 STG.E.U16 desc[UR14][R14.64], R7 ;  /* 0x000000070e003986 */ /* 0x0003e2000c10150e */
[----:B0-----:R-:W-:Y:S02]  /*2f30*/  LEA.HI.X.SX32 R5, R47, R2, 0x1, P6 ;  /* 0x000000022f057211 */ /* 0x001fe400030f0eff */
[----:B------:R-:W-:-:S03]  /*2f40*/  LEA R6, P3, R33, R0, 0x1 ;  /* 0x0000000021067211 */ /* 0x000fc600078608ff */
[----:B------:R0:W-:Y:S01]  /*2f50*/  @P1 STG.E.U16 desc[UR14][R4.64], R17 ;  /* 0x0000001104001986 */ /* 0x0001e2000c10150e */
[----:B------:R-:W-:-:S04]  /*2f60*/  LEA R12, P1, R31, R0, 0x1 ;  /* 0x000000001f0c7211 */ /* 0x000fc800078208ff */
[-C--:B------:R-:W-:Y:S01]  /*2f70*/  LEA.HI.X.SX32 R13, R31, R2.reuse, 0x1, P1 ;  /* 0x000000021f0d7211 */ /* 0x080fe200008f0eff */
[C---:B------:R-:W-:Y:S01]  /*2f80*/  IMAD R31, R20.reuse, 0x4, R45 ;  /* 0x00000004141f7824 */ /* 0x040fe200078e022d */
[----:B-1----:R-:W-:Y:S02]  /*2f90*/  LEA.HI.X.SX32 R7, R33, R2, 0x1, P3 ;  /* 0x0000000221077211 */ /* 0x002fe400018f0eff */
[----:B------:R-:W-:Y:S01]  /*2fa0*/  LEA R28, P1, R45, R0, 0x1 ;  /* 0x000000002d1c7211 */ /* 0x000fe200078208ff */
[----:B------:R-:W-:Y:S01]  /*2fb0*/  IMAD R15, R20, 0x4, R31 ;  /* 0x00000004140f7824 */ /* 0x000fe200078e021f */
[----:B------:R-:W-:Y:S01]  /*2fc0*/  ISETP.LT.AND P3, PT, R30, UR9, !P0 ;  /* 0x000000091e007c0c */ /* 0x000fe2000c761270 */
[----:B------:R-:W-:Y:S01]  /*2fd0*/  @P4 STG.E.U16 desc[UR14][R6.64], R9 ;  /* 0x0000000906004986 */ /* 0x000fe2000c10150e */
[C---:B------:R-:W-:Y:S01]  /*2fe0*/  ISETP.LT.AND P4, PT, R29.reuse, UR9, !P0 ;  /* 0x000000091d007c0c */ /* 0x040fe2000c781270 */
[----:B0-----:R-:W-:Y:S02]  /*2ff0*/  IMAD R17, R20, 0x4, R15 ;  /* 0x0000000414117824 */ /* 0x001fe400078e020f */
[----:B------:R0:W-:Y:S01]  /*3000*/  @P5 STG.E.U16 desc[UR14][R12.64], R8 ;  /* 0x000000080c005986 */ /* 0x0001e2000c10150e */
[----:B------:R-:W-:Y:S01]  /*3010*/  IMAD R5, R29, R20, RZ ;  /* 0x000000141d057224 */ /* 0x000fe200078e02ff */
[----:B------:R-:W-:-:S02]  /*3020*/  LEA R30, P5, R31, R0, 0x1 ;  /* 0x000000001f1e7211 */ /* 0x000fc400078a08ff */
[----:B------:R-:W-:Y:S01]  /*3030*/  LEA.HI.X.SX32 R29, R45, R2, 0x1, P1 ;  /* 0x000000022d1d7211 */ /* 0x000fe200008f0eff */
[----:B------:R-:W-:Y:S01]  /*3040*/  IMAD R45, R20, 0x4, R17 ;  /* 0x00000004142d7824 */ /* 0x000fe200078e0211 */
[-C--:B------:R-:W-:Y:S02]  /*3050*/  LEA R34, P6, R17, R0.reuse, 0x1 ;  /* 0x0000000011227211 */ /* 0x080fe400078c08ff */
[----:B------:R-:W-:Y:S02]  /*3060*/  LEA R32, P1, R15, R0, 0x1 ;  /* 0x000000000f207211 */ /* 0x000fe400078208ff */
[----:B------:R-:W-:Y:S02]  /*3070*/  LEA.HI.X.SX32 R31, R31, R2, 0x1, P5 ;  /* 0x000000021f1f7211 */ /* 0x000fe400028f0eff */
[----:B------:R-:W-:Y:S02]  /*3080*/  LEA R16, P5, R5, R0, 0x1 ;  /* 0x0000000005107211 */ /* 0x000fe400078a08ff */
[----:B------:R-:W-:-:S02]  /*3090*/  LEA.HI.X.SX32 R35, R17, R2, 0x1, P6 ;  /* 0x0000000211237211 */ /* 0x000fc400030f0eff */
[----:B0-----:R-:W-:Y:S02]  /*30a0*/  LEA R8, P6, R45, R0, 0x1 ;  /* 0x000000002d087211 */ /* 0x001fe400078c08ff */
[-C--:B------:R-:W-:Y:S02]  /*30b0*/  LEA.HI.X.SX32 R33, R15, R2.reuse, 0x1, P1 ;  /* 0x000000020f217211 */ /* 0x080fe400008f0eff */
[----:B------:R-:W-:Y:S01]  /*30c0*/  ISETP.LT.AND P1, PT, R27, UR9, !P0 ;  /* 0x000000091b007c0c */ /* 0x000fe2000c721270 */
[----:B------:R-:W-:Y:S01]  /*30d0*/  LDS.128 R12, [R49+UR12+0x800] ;  /* 0x0008000c310c7984 */ /* 0x000fe20008000c00 */
[-C--:B------:R-:W-:Y:S02]  /*30e0*/  LEA.HI.X.SX32 R17, R5, R2.reuse, 0x1, P5 ;  /* 0x0000000205117211 */ /* 0x080fe400028f0eff */
[----:B------:R-:W-:Y:S01]  /*30f0*/  PRMT R27, R9, 0x7632, R27 ;  /* 0x00007632091b7816 */ /* 0x000fe2000000001b */
[----:B------:R-:W0:Y:S01]  /*3100*/  LDS.128 R4, [R48+UR12+0x800] ;  /* 0x0008000c30047984 */ /* 0x000e220008000c00 */
[----:B------:R-:W-:Y:S01]  /*3110*/  LEA.HI.X.SX32 R9, R45, R2, 0x1, P6 ;  /* 0x000000022d097211 */ /* 0x000fe200030f0eff */
[----:B------:R-:W-:Y:S01]  /*3120*/  IMAD R45, R20, 0x4, R45 ;  /* 0x00000004142d7824 */ /* 0x000fe200078e022d */
[----:B------:R-:W-:Y:S01]  /*3130*/  ISETP.LT.AND P6, PT, R53, UR9, !P0 ;  /* 0x0000000935007c0c */ /* 0x000fe2000c7c1270 */
[----:B------:R1:W-:Y:S01]  /*3140*/  @P4 STG.E.U16 desc[UR14][R16.64], R27 ;  /* 0x0000001b10004986 */ /* 0x0003e2000c10150e */
[----:B------:R-:W-:-:S02]  /*3150*/  ISETP.LT.AND P4, PT, R52, UR9, !P0 ;  /* 0x0000000934007c0c */ /* 0x000fc4000c781270 */
[----:B------:R-:W-:Y:S01]  /*3160*/  ISETP.LT.AND P5, PT, R36, UR9, !P0 ;  /* 0x0000000924007c0c */ /* 0x000fe2000c7a1270 */
[----:B------:R2:W-:Y:S01]  /*3170*/  @P3 STG.E.U16 desc[UR14][R28.64], R18 ;  /* 0x000000121c003986 */ /* 0x0005e2000c10150e */
[----:B------:R-:W-:-:S03]  /*3180*/  ISETP.LT.AND P3, PT, R50, UR9, !P0 ;  /* 0x0000000932007c0c */ /* 0x000fc6000c761270 */
[----:B------:R3:W-:Y:S01]  /*3190*/  @P2 STG.E.U16 desc[UR14][R30.64], R10 ;  /* 0x0000000a1e002986 */ /* 0x0007e2000c10150e */
[----:B------:R-:W-:Y:S02]  /*31a0*/  ISETP.LT.AND P2, PT, R51, UR9, !P0 ;  /* 0x0000000933007c0c */ /* 0x000fe4000c741270 */
[----:B-1----:R-:W-:Y:S01]  /*31b0*/  PRMT R17, R18, 0x7632, R17 ;  /* 0x0000763212117816 */ /* 0x002fe20000000011 */
[----:B------:R-:W-:Y:S01]  /*31c0*/  IMAD R27, R20, 0x4, R45 ;  /* 0x00000004141b7824 */ /* 0x000fe200078e022d */
[----:B--2---:R-:W-:-:S03]  /*31d0*/  PRMT R29, R10, 0x7632, R29 ;  /* 0x000076320a1d7816 */ /* 0x004fc6000000001d */
[----:B------:R1:W-:Y:S01]  /*31e0*/  @P6 STG.E.U16 desc[UR14][R32.64], R17 ;  /* 0x0000001120006986 */ /* 0x0003e2000c10150e */
[----:B------:R-:W-:Y:S01]  /*31f0*/  LEA R16, P6, R45, R0, 0x1 ;  /* 0x000000002d107211 */ /* 0x000fe200078c08ff */
[----:B---3--:R-:W-:Y:S02]  /*3200*/  IMAD R31, R20, 0x4, R27 ;  /* 0x00000004141f7824 */ /* 0x008fe400078e021b */
[----:B------:R2:W-:Y:S01]  /*3210*/  @P4 STG.E.U16 desc[UR14][R34.64], R29 ;  /* 0x0000001d22004986 */ /* 0x0005e2000c10150e */
[----:B------:R-:W-:Y:S02]  /*3220*/  ISETP.LT.AND P4, PT, R43, UR9, !P0 ;  /* 0x000000092b007c0c */ /* 0x000fe4000c781270 */
[----:B------:R-:W-:Y:S01]  /*3230*/  PRMT R18, R11, 0x7632, R18 ;  /* 0x000076320b127816 */ /* 0x000fe20000000012 */
[----:B------:R3:W-:Y:S01]  /*3240*/  @P2 STG.E.U16 desc[UR14][R8.64], R19 ;  /* 0x0000001308002986 */ /* 0x0007e2000c10150e */
[----:B------:R-:W-:Y:S02]  /*3250*/  ISETP.LT.AND P2, PT, R42, UR9, !P0 ;  /* 0x000000092a007c0c */ /* 0x000fe4000c741270 */
[----:B-1----:R-:W-:-:S02]  /*3260*/  LEA.HI.X.SX32 R17, R45, R2, 0x1, P6 ;  /* 0x000000022d117211 */ /* 0x002fc400030f0eff */
[----:B------:R-:W-:-:S03]  /*3270*/  LEA R28, P6, R27, R0, 0x1 ;  /* 0x000000001b1c7211 */ /* 0x000fc600078c08ff */
[----:B------:R1:W-:Y:S01]  /*3280*/  @P3 STG.E.U16 desc[UR14][R16.64], R11 ;  /* 0x0000000b10003986 */ /* 0x0003e2000c10150e */
[----:B--2---:R-:W-:Y:S01]  /*3290*/  LEA.HI.X.SX32 R29, R27, R2, 0x1, P6 ;  /* 0x000000021b1d7211 */ /* 0x004fe200030f0eff */
[C---:B------:R-:W-:Y:S01]  /*32a0*/  IMAD R27, R20.reuse, 0x4, R31 ;  /* 0x00000004141b7824 */ /* 0x040fe200078e021f */
[----:B------:R-:W-:Y:S02]  /*32b0*/  LEA R30, P6, R31, R0, 0x1 ;  /* 0x000000001f1e7211 */ /* 0x000fe400078c08ff */
[----:B------:R-:W-:Y:S02]  /*32c0*/  ISETP.LT.AND P3, PT, R41, UR9, !P0 ;  /* 0x0000000929007c0c */ /* 0x000fe4000c761270 */
[----:B---3--:R-:W-:Y:S02]  /*32d0*/  PRMT R9, R19, 0x7632, R9 ;  /* 0x0000763213097816 */ /* 0x008fe40000000009 */
[----:B------:R-:W-:Y:S02]  /*32e0*/  LEA.HI.X.SX32 R31, R31, R2, 0x1, P6 ;  /* 0x000000021f1f7211 */ /* 0x000fe400030f0eff */
[----:B------:R-:W-:Y:S01]  /*32f0*/  LEA R8, P6, R27, R0, 0x1 ;  /* 0x000000001b087211 */ /* 0x000fe200078c08ff */
[----:B-1----:R-:W-:Y:S01]  /*3300*/  IMAD R11, R20, 0x4, R27 ;  /* 0x00000004140b7824 */ /* 0x002fe200078e021b */
[----:B------:R1:W-:Y:S01]  /*3310*/  @P4 STG.E.U16 desc[UR14][R28.64], R9 ;  /* 0x000000091c004986 */ /* 0x0003e2000c10150e */
[----:B------:R-:W-:-:S02]  /*3320*/  ISETP.LT.AND P4, PT, R40, UR9, !P0 ;  /* 0x0000000928007c0c */ /* 0x000fc4000c781270 */
[C---:B------:R-:W-:Y:S01]  /*3330*/  IMAD R17, R20.reuse, 0x4, R11 ;  /* 0x0000000414117824 */ /* 0x040fe200078e020b */
[----:B------:R2:W-:Y:S01]  /*3340*/  @P2 STG.E.U16 desc[UR14][R30.64], R18 ;  /* 0x000000121e002986 */ /* 0x0005e2000c10150e */
[----:B------:R-:W-:Y:S02]  /*3350*/  ISETP.LT.AND P2, PT, R39, UR9, !P0 ;  /* 0x0000000927007c0c */ /* 0x000fe4000c741270 */
[----:B------:R-:W-:Y:S01]  /*3360*/  IMAD R19, R20, 0x4, R17 ;  /* 0x0000000414137824 */ /* 0x000fe200078e0211 */
[----:B-1----:R-:W-:-:S03]  /*3370*/  LEA.HI.X.SX32 R9, R27, R2, 0x1, P6 ;  /* 0x000000021b097211 */ /* 0x002fc600030f0eff */
[C---:B------:R-:W-:Y:S01]  /*3380*/  IMAD R27, R20.reuse, 0x4, R19 ;  /* 0x00000004141b7824 */ /* 0x040fe200078e0213 */
[C---:B------:R-:W-:Y:S01]  /*3390*/  LEA R10, P6, R11.reuse, R0, 0x1 ;  /* 0x000000000b0a7211 */ /* 0x040fe200078c08ff */
[----:B0-----:R0:W-:Y:S03]  /*33a0*/  @P3 STG.E.U16 desc[UR14][R8.64], R4 ;  /* 0x0000000408003986 */ /* 0x0011e6000c10150e */
[----:B------:R-:W-:Y:S01]  /*33b0*/  LEA.HI.X.SX32 R11, R11, R2, 0x1, P6 ;  /* 0x000000020b0b7211 */ /* 0x000fe200030f0eff */
[----:B------:R-:W-:Y:S01]  /*33c0*/  IMAD R29, R20, 0x4, R27 ;  /* 0x00000004141d7824 */ /* 0x000fe200078e021b */
[C---:B------:R-:W-:Y:S02]  /*33d0*/  LEA R16, P6, R17.reuse, R0, 0x1 ;  /* 0x0000000011107211 */ /* 0x040fe400078c08ff */
[----:B------:R-:W-:Y:S01]  /*33e0*/  ISETP.LT.AND P3, PT, R38, UR9, !P0 ;  /* 0x0000000926007c0c */ /* 0x000fe2000c761270 */
[----:B------:R1:W-:Y:S01]  /*33f0*/  @P4 STG.E.U16 desc[UR14][R10.64], R12 ;  /* 0x0000000c0a004986 */ /* 0x0003e2000c10150e */
[----:B------:R-:W-:-:S02]  /*3400*/  LEA.HI.X.SX32 R17, R17, R2, 0x1, P6 ;  /* 0x0000000211117211 */ /* 0x000fc400030f0eff */
[----:B--2---:R-:W-:Y:S02]  /*3410*/  LEA R18, P6, R19, R0, 0x1 ;  /* 0x0000000013127211 */ /* 0x004fe400078c08ff */
[----:B------:R-:W-:Y:S02]  /*3420*/  ISETP.LT.AND P4, PT, R37, UR9, !P0 ;  /* 0x0000000925007c0c */ /* 0x000fe4000c781270 */
[----:B0-----:R-:W-:Y:S02]  /*3430*/  PRMT R9, R4, 0x7632, R9 ;  /* 0x0000763204097816 */ /* 0x001fe40000000009 */
[----:B------:R-:W-:Y:S02]  /*3440*/  LEA.HI.X.SX32 R19, R19, R2, 0x1, P6 ;  /* 0x0000000213137211 */ /* 0x000fe400030f0eff */
[----:B-1----:R-:W-:Y:S01]  /*3450*/  PRMT R11, R12, 0x7632, R11 ;  /* 0x000076320c0b7816 */ /* 0x002fe2000000000b */
[----:B------:R0:W-:Y:S01]  /*3460*/  @P2 STG.E.U16 desc[UR14][R16.64], R9 ;  /* 0x0000000910002986 */ /* 0x0001e2000c10150e */
[----:B------:R-:W-:-:S02]  /*3470*/  LEA R8, P2, R27, R0, 0x1 ;  /* 0x000000001b087211 */ /* 0x000fc400078408ff */
[----:B------:R-:W-:Y:S01]  /*3480*/  LEA R10, P6, R29, R0, 0x1 ;  /* 0x000000001d0a7211 */ /* 0x000fe200078c08ff */
[----:B------:R1:W-:Y:S01]  /*3490*/  @P3 STG.E.U16 desc[UR14][R18.64], R11 ;  /* 0x0000000b12003986 */ /* 0x0003e2000c10150e */
[----:B------:R-:W-:Y:S01]  /*34a0*/  ISETP.LT.AND P3, PT, R25, UR9, !P0 ;  /* 0x0000000919007c0c */ /* 0x000fe2000c761270 */
[----:B------:R-:W-:Y:S01]  /*34b0*/  IMAD R25, R20, 0x4, R29 ;  /* 0x0000000414197824 */ /* 0x000fe200078e021d */
[----:B------:R-:W-:Y:S02]  /*34c0*/  PRMT R12, R5, 0x7632, R12 ;  /* 0x00007632050c7816 */ /* 0x000fe4000000000c */
[-C--:B0-----:R-:W-:Y:S02]  /*34d0*/  LEA.HI.X.SX32 R9, R27, R2.reuse, 0x1, P2 ;  /* 0x000000021b097211 */ /* 0x081fe400010f0eff */
[----:B------:R-:W-:Y:S02]  /*34e0*/  ISETP.LT.AND P2, PT, R26, UR9, !P0 ;  /* 0x000000091a007c0c */ /* 0x000fe4000c741270 */
[----:B-1----:R-:W-:Y:S01]  /*34f0*/  LEA.HI.X.SX32 R11, R29, R2, 0x1, P6 ;  /* 0x000000021d0b7211 */ /* 0x002fe200030f0eff */
[----:B------:R-:W-:Y:S01]  /*3500*/  IMAD R19, R20, 0x4, R25 ;  /* 0x0000000414137824 */ /* 0x000fe200078e0219 */
[----:B------:R-:W-:Y:S01]  /*3510*/  LEA R16, P6, R25, R0, 0x1 ;  /* 0x0000000019107211 */ /* 0x000fe200078c08ff */
[----:B------:R0:W-:Y:S01]  /*3520*/  @P4 STG.E.U16 desc[UR14][R8.64], R5 ;  /* 0x0000000508004986 */ /* 0x0001e2000c10150e */
[----:B------:R-:W-:-:S02]  /*3530*/  ISETP.LT.AND P4, PT, R24, UR9, !P0 ;  /* 0x0000000918007c0c */ /* 0x000fc4000c781270 */
[----:B------:R-:W-:Y:S01]  /*3540*/  LEA.HI.X.SX32 R17, R25, R2, 0x1, P6 ;  /* 0x0000000219117211 */ /* 0x000fe200030f0eff */
[----:B------:R1:W-:Y:S01]  /*3550*/  @P5 STG.E.U16 desc[UR14][R10.64], R13 ;  /* 0x0000000d0a005986 */ /* 0x0003e2000c10150e */
[----:B------:R-:W-:Y:S01]  /*3560*/  ISETP.LT.AND P5, PT, R23, UR9, !P0 ;  /* 0x0000000917007c0c */ /* 0x000fe2000c7a1270 */
[----:B------:R-:W-:Y:S01]  /*3570*/  IMAD R23, R20, 0x4, R19 ;  /* 0x0000000414177824 */ /* 0x000fe200078e0213 */
[C---:B------:R-:W-:Y:S01]  /*3580*/  LEA R18, P6, R19.reuse, R0, 0x1 ;  /* 0x0000000013127211 */ /* 0x040fe200078c08ff */
[----:B------:R2:W-:Y:S01]  /*3590*/  @P2 STG.E.U16 desc[UR14][R16.64], R12 ;  /* 0x0000000c10002986 */ /* 0x0005e2000c10150e */
[----:B------:R-:W-:Y:S02]  /*35a0*/  ISETP.LT.AND P2, PT, R22, UR9, !P0 ;  /* 0x0000000916007c0c */ /* 0x000fe4000c741270 */
[----:B------:R-:W-:Y:S01]  /*35b0*/  LEA.HI.X.SX32 R19, R19, R2, 0x1, P6 ;  /* 0x0000000213137211 */ /* 0x000fe200030f0eff */
[----:B0-----:R-:W-:Y:S01]  /*35c0*/  IMAD R9, R20, 0x4, R23 ;  /* 0x0000000414097824 */ /* 0x001fe200078e0217 */
[----:B------:R-:W-:-:S02]  /*35d0*/  LEA R4, P6, R23, R0, 0x1 ;  /* 0x0000000017047211 */ /* 0x000fc400078c08ff */
[----:B------:R-:W-:Y:S01]  /*35e0*/  PRMT R24, R13, 0x7632, R24 ;  /* 0x000076320d187816 */ /* 0x000fe20000000018 */
[C---:B-1----:R-:W-:Y:S01]  /*35f0*/  IMAD R11, R20.reuse, 0x4, R9 ;  /* 0x00000004140b7824 */ /* 0x042fe200078e0209 */
[----:B------:R-:W-:Y:S02]  /*3600*/  LEA.HI.X.SX32 R5, R23, R2, 0x1, P6 ;  /* 0x0000000217057211 */ /* 0x000fe400030f0eff */
[----:B------:R-:W-:Y:S01]  /*3610*/  LEA R8, P6, R9, R0, 0x1 ;  /* 0x0000000009087211 */ /* 0x000fe200078c08ff */
[C---:B------:R-:W-:Y:S01]  /*3620*/  IMAD R13, R20.reuse, 0x4, R11 ;  /* 0x00000004140d7824 */ /* 0x040fe200078e020b */
[----:B------:R0:W-:Y:S01]  /*3630*/  @P4 STG.E.U16 desc[UR14][R18.64], R24 ;  /* 0x0000001812004986 */ /* 0x0001e2000c10150e */
[----:B------:R-:W-:Y:S02]  /*3640*/  ISETP.LT.AND P4, PT, R21, UR9, !P0 ;  /* 0x0000000915007c0c */ /* 0x000fe4000c781270 */
[----:B------:R-:W-:Y:S01]  /*3650*/  LEA.HI.X.SX32 R9, R9, R2, 0x1, P6 ;  /* 0x0000000209097211 */ /* 0x000fe200030f0eff */
[----:B--2---:R-:W-:Y:S01]  /*3660*/  IMAD R17, R20, 0x4, R13 ;  /* 0x0000000414117824 */ /* 0x004fe200078e020d */
[----:B------:R1:W-:Y:S01]  /*3670*/  @P5 STG.E.U16 desc[UR14][R4.64], R6 ;  /* 0x0000000604005986 */ /* 0x0003e2000c10150e */
[----:B------:R-:W-:-:S02]  /*3680*/  LEA R10, P6, R11, R0, 0x1 ;  /* 0x000000000b0a7211 */ /* 0x000fc400078c08ff */
[----:B------:R-:W-:Y:S01]  /*3690*/  ISETP.LT.AND P5, PT, R46, UR9, !P0 ;  /* 0x000000092e007c0c */ /* 0x000fe2000c7a1270 */
[----:B------:R2:W-:Y:S01]  /*36a0*/  @P2 STG.E.U16 desc[UR14][R8.64], R14 ;  /* 0x0000000e08002986 */ /* 0x0005e2000c10150e */
[----:B------:R-:W-:Y:S01]  /*36b0*/  LEA R12, P2, R13, R0, 0x1 ;  /* 0x000000000d0c7211 */ /* 0x000fe200078408ff */
[C---:B0-----:R-:W-:Y:S01]  /*36c0*/  IMAD R19, R20.reuse, 0x4, R17 ;  /* 0x0000000414137824 */ /* 0x041fe200078e0211 */
[-C--:B------:R-:W-:Y:S02]  /*36d0*/  LEA.HI.X.SX32 R11, R11, R2.reuse, 0x1, P6 ;  /* 0x000000020b0b7211 */ /* 0x080fe400030f0eff */
[----:B------:R-:W-:Y:S01]  /*36e0*/  LEA.HI.X.SX32 R13, R13, R2, 0x1, P2 ;  /* 0x000000020d0d7211 */ /* 0x000fe200010f0eff */
[C---:B------:R-:W-:Y:S01]  /*36f0*/  IMAD R21, R20.reuse, 0x4, R19 ;  /* 0x0000000414157824 */ /* 0x040fe200078e0213 */
[-C--:B-1----:R-:W-:Y:S02]  /*3700*/  LEA R4, P2, R19, R0.reuse, 0x1 ;  /* 0x0000000013047211 */ /* 0x082fe400078408ff */
[----:B------:R-:W-:Y:S01]  /*3710*/  LEA R16, P6, R17, R0, 0x1 ;  /* 0x0000000011107211 */ /* 0x000fe200078c08ff */
[----:B------:R-:W-:Y:S01]  /*3720*/  IMAD R23, R20, 0x4, R21 ;  /* 0x0000000414177824 */ /* 0x000fe200078e0215 */
[----:B------:R-:W-:-:S02]  /*3730*/  LEA.HI.X.SX32 R5, R19, R2, 0x1, P2 ;  /* 0x0000000213057211 */ /* 0x000fc400010f0eff */
[----:B------:R-:W-:Y:S02]  /*3740*/  ISETP.LT.AND P2, PT, R3, UR9, !P0 ;  /* 0x0000000903007c0c */ /* 0x000fe4000c741270 */
[----:B------:R-:W-:Y:S02]  /*3750*/  LEA.HI.X.SX32 R17, R17, R2, 0x1, P6 ;  /* 0x0000000211117211 */ /* 0x000fe400030f0eff */
[----:B------:R-:W-:Y:S02]  /*3760*/  ISETP.LT.AND P0, PT, R44, UR9, !P0 ;  /* 0x000000092c007c0c */ /* 0x000fe4000c701270 */
[----:B------:R-:W-:Y:S02]  /*3770*/  LEA R18, P6, R21, R0, 0x1 ;  /* 0x0000000015127211 */ /* 0x000fe400078c08ff */
[----:B------:R-:W-:Y:S02]  /*3780*/  PRMT R6, R6, 0x7632, R6 ;  /* 0x0000763206067816 */ /* 0x000fe40000000006 */
[----:B--2---:R-:W-:-:S02]  /*3790*/  PRMT R14, R14, 0x7632, R14 ;  /* 0x000076320e0e7816 */ /* 0x004fc4000000000e */
[----:B------:R-:W-:Y:S01]  /*37a0*/  LEA.HI.X.SX32 R19, R21, R2, 0x1, P6 ;  /* 0x0000000215137211 */ /* 0x000fe200030f0eff */
[----:B------:R0:W-:Y:S01]  /*37b0*/  @P5 STG.E.U16 desc[UR14][R10.64], R6 ;  /* 0x000000060a005986 */ /* 0x0001e2000c10150e */
[----:B------:R-:W-:Y:S02]  /*37c0*/  LEA R8, P6, R23, R0, 0x1 ;  /* 0x0000000017087211 */ /* 0x000fe400078c08ff */
[----:B------:R-:W-:Y:S01]  /*37d0*/  PRMT R0, R7, 0x7632, R0 ;  /* 0x0000763207007816 */ /* 0x000fe20000000000 */
[----:B------:R0:W-:Y:S01]  /*37e0*/  @P4 STG.E.U16 desc[UR14][R12.64], R14 ;  /* 0x0000000e0c004986 */ /* 0x0001e2000c10150e */
[----:B------:R-:W-:-:S03]  /*37f0*/  LEA.HI.X.SX32 R9, R23, R2, 0x1, P6 ;  /* 0x0000000217097211 */ /* 0x000fc600030f0eff */
[----:B------:R0:W-:Y:S04]  /*3800*/  @P3 STG.E.U16 desc[UR14][R16.64], R7 ;  /* 0x0000000710003986 */ /* 0x0001e8000c10150e */
[----:B------:R0:W-:Y:S04]  /*3810*/  @P2 STG.E.U16 desc[UR14][R4.64], R15 ;  /* 0x0000000f04002986 */ /* 0x0001e8000c10150e */
[----:B------:R0:W-:Y:S01]  /*3820*/  @P1 STG.E.U16 desc[UR14][R18.64], R0 ;  /* 0x0000000012001986 */ /* 0x0001e2000c10150e */
[----:B------:R-:W-:Y:S05]  /*3830*/  @!P0 EXIT ;  /* 0x000000000000894d */ /* 0x000fea0003800000 */
[----:B0-----:R-:W-:-:S05]  /*3840*/  PRMT R4, R15, 0x7632, R4 ;  /* 0x000076320f047816 */ /* 0x001fca0000000004 */
[----:B------:R-:W-:Y:S01]  /*3850*/  STG.E.U16 desc[UR14][R8.64], R4 ;  /* 0x0000000408007986 */ /* 0x000fe2000c10150e */
[----:B------:R-:W-:Y:S05]  /*3860*/  EXIT ;  /* 0x000000000000794d */ /* 0x000fea0003800000 */
.L_x_2:
[----:B------:R-:W-:-:S00]  /*3870*/  BRA `(.L_x_2) ;  /* 0xfffffffc00fc7947 */ /* 0x000fc0000383ffff */
[----:B------:R-:W-:-:S00]  /*3880*/  NOP ;  /* 0x0000000000007918 */ /* 0x000fc00000000000 */
[----:B------:R-:W-:-:S00]  /*3890*/  NOP ;  /* 0x0000000000007918 */ /* 0x000fc00000000000 */
[----:B------:R-:W-:-:S00]  /*38a0*/  NOP ;  /* 0x0000000000007918 */ /* 0x000fc00000000000 */
[----:B------:R-:W-:-:S00]  /*38b0*/  NOP ;  /* 0x0000000000007918 */ /* 0x000fc00000000000 */
[----:B------:R-:W-:-:S00]  /*38c0*/  NOP ;  /* 0x0000000000007918 */ /* 0x000fc00000000000 */
[----:B------:R-:W-:-:S00]  /*38d0*/  NOP ;  /* 0x0000000000007918 */ /* 0x000fc00000000000 */
[----:B------:R-:W-:-:S00]  /*38e0*/  NOP ;  /* 0x0000000000007918 */ /* 0x000fc00000000000 */
[----:B------:R-:W-:-:S00]  /*38f0*/  NOP ;  /* 0x0000000000007918 */ /* 0x000fc00000000000 */
.L_x_3:


//--------------------- .nv.shared.matmul_kernel  --------------------------
	.section	.nv.shared.matmul_kernel,"aw",@nobits
	.sectionflags	@""
	.align	16
	.zero		1024


//--------------------- .nv.shared.reserved.0     --------------------------
	.section	.nv.shared.reserved.0,"aw",@nobits
	.weak		__nv_reservedSMEM_offset_0_alias
	.size		__nv_reservedSMEM_offset_0_alias, 0, 0
	.other		__nv_reservedSMEM_offset_0_alias,@"STO_CUDA_RESERVED_SHARED STV_DEFAULT"
__nv_reservedSMEM_offset_0_alias:
	.zero		0


//--------------------- .nv.constant0.matmul_kernel --------------------------
	.section	.nv.constant0.matmul_kernel,"a",@progbits
	.sectionflags	@""
	.align	4
.nv.constant0.matmul_kernel:
	.zero		608


//--------------------- SYMBOLS --------------------------

	.type		.nv.reservedSmem.offset0,@object
	.size		.nv.reservedSmem.offset0,0x4
